	.headerflags	@"EF_CUDA_TEXMODE_UNIFIED EF_CUDA_64BIT_ADDRESS EF_CUDA_ACCELERATORS EF_CUDA_SM90 EF_CUDA_VIRTUAL_SM(EF_CUDA_SM90)"
	.elftype	@"ET_EXEC"


//--------------------- .nv.info                  --------------------------
	.section	.nv.info,"",@"SHT_CUDA_INFO"
	.align	4


	//----- nvinfo : EIATTR_REGCOUNT
	.align		4
        /*0000*/ 	.byte	0x04, 0x2f
        /*0002*/ 	.short	(.L_3 - .L_2)
	.align		4
.L_2:
        /*0004*/ 	.word	index@(triton_poi_fused_cat_62)
        /*0008*/ 	.word	0x00000048


	//----- nvinfo : EIATTR_MIN_STACK_SIZE
	.align		4
.L_3:
        /*000c*/ 	.byte	0x04, 0x12
        /*000e*/ 	.short	(.L_5 - .L_4)
	.align		4
.L_4:
        /*0010*/ 	.word	index@(triton_poi_fused_cat_62)
        /*0014*/ 	.word	0x00000000


	//----- nvinfo : EIATTR_FRAME_SIZE
	.align		4
.L_5:
        /*0018*/ 	.byte	0x04, 0x11
        /*001a*/ 	.short	(.L_7 - .L_6)
	.align		4
.L_6:
        /*001c*/ 	.word	index@(triton_poi_fused_cat_62)
        /*0020*/ 	.word	0x00000000


	//----- nvinfo : EIATTR_MIN_STACK_SIZE
	.align		4
.L_7:
        /*0024*/ 	.byte	0x04, 0x12
        /*0026*/ 	.short	(.L_9 - .L_8)
	.align		4
.L_8:
        /*0028*/ 	.word	index@(triton_poi_fused_cat_62)
        /*002c*/ 	.word	0x00000000
.L_9:


//--------------------- .nv.info.triton_poi_fused_cat_62 --------------------------
	.section	.nv.info.triton_poi_fused_cat_62,"",@"SHT_CUDA_INFO"
	.sectionflags	@""
	.align	4


	//----- nvinfo : EIATTR_CUDA_API_VERSION
	.align		4
        /*0000*/ 	.byte	0x04, 0x37
        /*0002*/ 	.short	(.L_11 - .L_10)
.L_10:
        /*0004*/ 	.word	0x0000007c


	//----- nvinfo : EIATTR_KPARAM_INFO
	.align		4
.L_11:
        /*0008*/ 	.byte	0x04, 0x17
        /*000a*/ 	.short	(.L_13 - .L_12)
.L_12:
        /*000c*/ 	.word	0x00000000
        /*0010*/ 	.short	0x0015
        /*0012*/ 	.short	0x00a8
        /*0014*/ 	.byte	0x00, 0xf0, 0x11, 0x00


	//----- nvinfo : EIATTR_KPARAM_INFO
	.align		4
.L_13:
        /*0018*/ 	.byte	0x04, 0x17
        /*001a*/ 	.short	(.L_15 - .L_14)
.L_14:
        /*001c*/ 	.word	0x00000000
        /*0020*/ 	.short	0x0014
        /*0022*/ 	.short	0x00a0
        /*0024*/ 	.byte	0x00, 0xf4, 0x21, 0x00


	//----- nvinfo : EIATTR_KPARAM_INFO
	.align		4
.L_15:
        /*0028*/ 	.byte	0x04, 0x17
        /*002a*/ 	.short	(.L_17 - .L_16)
.L_16:
        /*002c*/ 	.word	0x00000000
        /*0030*/ 	.short	0x0013
        /*0032*/ 	.short	0x0098
        /*0034*/ 	.byte	0x00, 0xf4, 0x21, 0x00


	//----- nvinfo : EIATTR_KPARAM_INFO
	.align		4
.L_17:
        /*0038*/ 	.byte	0x04, 0x17
        /*003a*/ 	.short	(.L_19 - .L_18)
.L_18:
        /*003c*/ 	.word	0x00000000
        /*0040*/ 	.short	0x0012
        /*0042*/ 	.short	0x0090
        /*0044*/ 	.byte	0x00, 0xf4, 0x21, 0x00


	//----- nvinfo : EIATTR_KPARAM_INFO
	.align		4
.L_19:
        /*0048*/ 	.byte	0x04, 0x17
        /*004a*/ 	.short	(.L_21 - .L_20)
.L_20:
        /*004c*/ 	.word	0x00000000
        /*0050*/ 	.short	0x0011
        /*0052*/ 	.short	0x0088
        /*0054*/ 	.byte	0x00, 0xf4, 0x21, 0x00


	//----- nvinfo : EIATTR_KPARAM_INFO
	.align		4
.L_21:
        /*0058*/ 	.byte	0x04, 0x17
        /*005a*/ 	.short	(.L_23 - .L_22)
.L_22:
        /*005c*/ 	.word	0x00000000
        /*0060*/ 	.short	0x0010
        /*0062*/ 	.short	0x0080
        /*0064*/ 	.byte	0x00, 0xf4, 0x21, 0x00


	//----- nvinfo : EIATTR_KPARAM_INFO
	.align		4
.L_23:
        /*0068*/ 	.byte	0x04, 0x17
        /*006a*/ 	.short	(.L_25 - .L_24)
.L_24:
        /*006c*/ 	.word	0x00000000
        /*0070*/ 	.short	0x000f
        /*0072*/ 	.short	0x0078
        /*0074*/ 	.byte	0x00, 0xf4, 0x21, 0x00


	//----- nvinfo : EIATTR_KPARAM_INFO
	.align		4
.L_25:
        /*0078*/ 	.byte	0x04, 0x17
        /*007a*/ 	.short	(.L_27 - .L_26)
.L_26:
        /*007c*/ 	.word	0x00000000
        /*0080*/ 	.short	0x000e
        /*0082*/ 	.short	0x0070
        /*0084*/ 	.byte	0x00, 0xf4, 0x21, 0x00


	//----- nvinfo : EIATTR_KPARAM_INFO
	.align		4
.L_27:
        /*0088*/ 	.byte	0x04, 0x17
        /*008a*/ 	.short	(.L_29 - .L_28)
.L_28:
        /*008c*/ 	.word	0x00000000
        /*0090*/ 	.short	0x000d
        /*0092*/ 	.short	0x0068
        /*0094*/ 	.byte	0x00, 0xf4, 0x21, 0x00


	//----- nvinfo : EIATTR_KPARAM_INFO
	.align		4
.L_29:
        /*0098*/ 	.byte	0x04, 0x17
        /*009a*/ 	.short	(.L_31 - .L_30)
.L_30:
        /*009c*/ 	.word	0x00000000
        /*00a0*/ 	.short	0x000c
        /*00a2*/ 	.short	0x0060
        /*00a4*/ 	.byte	0x00, 0xf4, 0x21, 0x00


	//----- nvinfo : EIATTR_KPARAM_INFO
	.align		4
.L_31:
        /*00a8*/ 	.byte	0x04, 0x17
        /*00aa*/ 	.short	(.L_33 - .L_32)
.L_32:
        /*00ac*/ 	.word	0x00000000
        /*00b0*/ 	.short	0x000b
        /*00b2*/ 	.short	0x0058
        /*00b4*/ 	.byte	0x00, 0xf4, 0x21, 0x00


	//----- nvinfo : EIATTR_KPARAM_INFO
	.align		4
.L_33:
        /*00b8*/ 	.byte	0x04, 0x17
        /*00ba*/ 	.short	(.L_35 - .L_34)
.L_34:
        /*00bc*/ 	.word	0x00000000
        /*00c0*/ 	.short	0x000a
        /*00c2*/ 	.short	0x0050
        /*00c4*/ 	.byte	0x00, 0xf4, 0x21, 0x00


	//----- nvinfo : EIATTR_KPARAM_INFO
	.align		4
.L_35:
        /*00c8*/ 	.byte	0x04, 0x17
        /*00ca*/ 	.short	(.L_37 - .L_36)
.L_36:
        /*00cc*/ 	.word	0x00000000
        /*00d0*/ 	.short	0x0009
        /*00d2*/ 	.short	0x0048
        /*00d4*/ 	.byte	0x00, 0xf4, 0x21, 0x00


	//----- nvinfo : EIATTR_KPARAM_INFO
	.align		4
.L_37:
        /*00d8*/ 	.byte	0x04, 0x17
        /*00da*/ 	.short	(.L_39 - .L_38)
.L_38:
        /*00dc*/ 	.word	0x00000000
        /*00e0*/ 	.short	0x0008
        /*00e2*/ 	.short	0x0040
        /*00e4*/ 	.byte	0x00, 0xf4, 0x21, 0x00


	//----- nvinfo : EIATTR_KPARAM_INFO
	.align		4
.L_39:
        /*00e8*/ 	.byte	0x04, 0x17
        /*00ea*/ 	.short	(.L_41 - .L_40)
.L_40:
        /*00ec*/ 	.word	0x00000000
        /*00f0*/ 	.short	0x0007
        /*00f2*/ 	.short	0x0038
        /*00f4*/ 	.byte	0x00, 0xf4, 0x21, 0x00


	//----- nvinfo : EIATTR_KPARAM_INFO
	.align		4
.L_41:
        /*00f8*/ 	.byte	0x04, 0x17
        /*00fa*/ 	.short	(.L_43 - .L_42)
.L_42:
        /*00fc*/ 	.word	0x00000000
        /*0100*/ 	.short	0x0006
        /*0102*/ 	.short	0x0030
        /*0104*/ 	.byte	0x00, 0xf4, 0x21, 0x00


	//----- nvinfo : EIATTR_KPARAM_INFO
	.align		4
.L_43:
        /*0108*/ 	.byte	0x04, 0x17
        /*010a*/ 	.short	(.L_45 - .L_44)
.L_44:
        /*010c*/ 	.word	0x00000000
        /*0110*/ 	.short	0x0005
        /*0112*/ 	.short	0x0028
        /*0114*/ 	.byte	0x00, 0xf4, 0x21, 0x00


	//----- nvinfo : EIATTR_KPARAM_INFO
	.align		4
.L_45:
        /*0118*/ 	.byte	0x04, 0x17
        /*011a*/ 	.short	(.L_47 - .L_46)
.L_46:
        /*011c*/ 	.word	0x00000000
        /*0120*/ 	.short	0x0004
        /*0122*/ 	.short	0x0020
        /*0124*/ 	.byte	0x00, 0xf4, 0x21, 0x00


	//----- nvinfo : EIATTR_KPARAM_INFO
	.align		4
.L_47:
        /*0128*/ 	.byte	0x04, 0x17
        /*012a*/ 	.short	(.L_49 - .L_48)
.L_48:
        /*012c*/ 	.word	0x00000000
        /*0130*/ 	.short	0x0003
        /*0132*/ 	.short	0x0018
        /*0134*/ 	.byte	0x00, 0xf4, 0x21, 0x00


	//----- nvinfo : EIATTR_KPARAM_INFO
	.align		4
.L_49:
        /*0138*/ 	.byte	0x04, 0x17
        /*013a*/ 	.short	(.L_51 - .L_50)
.L_50:
        /*013c*/ 	.word	0x00000000
        /*0140*/ 	.short	0x0002
        /*0142*/ 	.short	0x0010
        /*0144*/ 	.byte	0x00, 0xf4, 0x21, 0x00


	//----- nvinfo : EIATTR_KPARAM_INFO
	.align		4
.L_51:
        /*0148*/ 	.byte	0x04, 0x17
        /*014a*/ 	.short	(.L_53 - .L_52)
.L_52:
        /*014c*/ 	.word	0x00000000
        /*0150*/ 	.short	0x0001
        /*0152*/ 	.short	0x0008
        /*0154*/ 	.byte	0x00, 0xf4, 0x21, 0x00


	//----- nvinfo : EIATTR_KPARAM_INFO
	.align		4
.L_53:
        /*0158*/ 	.byte	0x04, 0x17
        /*015a*/ 	.short	(.L_55 - .L_54)
.L_54:
        /*015c*/ 	.word	0x00000000
        /*0160*/ 	.short	0x0000
        /*0162*/ 	.short	0x0000
        /*0164*/ 	.byte	0x00, 0xf4, 0x21, 0x00


	//----- nvinfo : EIATTR_SPARSE_MMA_MASK
	.align		4
.L_55:
        /*0168*/ 	.byte	0x03, 0x50
        /*016a*/ 	.short	0x0000


	//----- nvinfo : EIATTR_MAXREG_COUNT
	.align		4
        /*016c*/ 	.byte	0x03, 0x1b
        /*016e*/ 	.short	0x00ff


	//----- nvinfo : EIATTR_EXIT_INSTR_OFFSETS
	.align		4
        /*0170*/ 	.byte	0x04, 0x1c
        /*0172*/ 	.short	(.L_57 - .L_56)


	//   ....[0]....
.L_56:
        /*0174*/ 	.word	0x000031e0


	//----- nvinfo : EIATTR_REQNTID
	.align		4
.L_57:
        /*0178*/ 	.byte	0x04, 0x10
        /*017a*/ 	.short	(.L_59 - .L_58)
.L_58:
        /*017c*/ 	.word	0x00000080
        /*0180*/ 	.word	0x00000001
        /*0184*/ 	.word	0x00000001


	//----- nvinfo : EIATTR_CBANK_PARAM_SIZE
	.align		4
.L_59:
        /*0188*/ 	.byte	0x03, 0x19
        /*018a*/ 	.short	0x00ac


	//----- nvinfo : EIATTR_PARAM_CBANK
	.align		4
        /*018c*/ 	.byte	0x04, 0x0a
        /*018e*/ 	.short	(.L_61 - .L_60)
	.align		4
.L_60:
        /*0190*/ 	.word	index@(.nv.constant0.triton_poi_fused_cat_62)
        /*0194*/ 	.short	0x0210
        /*0196*/ 	.short	0x00ac


	//----- nvinfo : EIATTR_SW_WAR
	.align		4
.L_61:
        /*0198*/ 	.byte	0x04, 0x36
        /*019a*/ 	.short	(.L_63 - .L_62)
.L_62:
        /*019c*/ 	.word	0x00000008
.L_63:


//--------------------- .nv.callgraph             --------------------------
	.section	.nv.callgraph,"",@"SHT_CUDA_CALLGRAPH"
	.align	4
	.sectionentsize	8
	.align		4
        /*0000*/ 	.word	0x00000000
	.align		4
        /*0004*/ 	.word	0xffffffff
	.align		4
        /*0008*/ 	.word	0x00000000
	.align		4
        /*000c*/ 	.word	0xfffffffe
	.align		4
        /*0010*/ 	.word	0x00000000
	.align		4
        /*0014*/ 	.word	0xfffffffd
	.align		4
        /*0018*/ 	.word	0x00000000
	.align		4
        /*001c*/ 	.word	0xfffffffc


//--------------------- .nv.constant4             --------------------------
	.section	.nv.constant4,"a",@progbits
	.align	8
	.align		8
.nv.constant4:
        /*0000*/ 	.dword	_$_str
	.align		8
        /*0008*/ 	.dword	_$_str_$_2


//--------------------- .text.triton_poi_fused_cat_62 --------------------------
	.section	.text.triton_poi_fused_cat_62,"ax",@progbits
	.align	128
        .global         triton_poi_fused_cat_62
        .type           triton_poi_fused_cat_62,@function
        .size           triton_poi_fused_cat_62,(.L_x_1 - triton_poi_fused_cat_62)
        .other          triton_poi_fused_cat_62,@"STO_CUDA_ENTRY STV_DEFAULT"
triton_poi_fused_cat_62:
.text.triton_poi_fused_cat_62:
[----:B------:R-:W-:Y:S01]  /*0000*/  LDC R1, c[0x0][0x28] ;  /* 0x00000a00ff017b82 */ /* 0x000fe20000000800 */
[----:B------:R-:W1:Y:S07]  /*0010*/  S2R R0, SR_TID.X ;  /* 0x0000000000007919 */ /* 0x000e6e0000002100 */
[----:B------:R-:W2:Y:S01]  /*0020*/  LDC.64 R12, c[0x0][0x220] ;  /* 0x00008800ff0c7b82 */ /* 0x000ea20000000a00 */
[----:B------:R-:W-:Y:S02]  /*0030*/  CS2R R16, SRZ ;  /* 0x0000000000107805 */ /* 0x000fe4000001ff00 */
[----:B------:R-:W-:Y:S01]  /*0040*/  CS2R R18, SRZ ;  /* 0x0000000000127805 */ /* 0x000fe2000001ff00 */
[----:B------:R-:W3:Y:S01]  /*0050*/  S2R R3, SR_CTAID.X ;  /* 0x0000000000037919 */ /* 0x000ee20000002500 */
[----:B------:R-:W-:Y:S01]  /*0060*/  ULDC.64 UR4, c[0x0][0x208] ;  /* 0x0000820000047ab9 */ /* 0x000fe20000000a00 */
[----:B------:R-:W-:-:S02]  /*0070*/  CS2R R10, SRZ ;  /* 0x00000000000a7805 */ /* 0x000fc4000001ff00 */
[----:B------:R-:W4:Y:S01]  /*0080*/  LDC.64 R14, c[0x0][0x248] ;  /* 0x00009200ff0e7b82 */ /* 0x000f220000000a00 */
[----:B------:R-:W-:Y:S02]  /*0090*/  CS2R R20, SRZ ;  /* 0x0000000000147805 */ /* 0x000fe4000001ff00 */
[----:B------:R-:W-:-:S05]  /*00a0*/  CS2R R22, SRZ ;  /* 0x0000000000167805 */ /* 0x000fca000001ff00 */
[----:B------:R-:W5:Y:S01]  /*00b0*/  LDC.64 R24, c[0x0][0x270] ;  /* 0x00009c00ff187b82 */ /* 0x000f620000000a00 */
[----:B------:R-:W-:Y:S02]  /*00c0*/  CS2R R40, SRZ ;  /* 0x0000000000287805 */ /* 0x000fe4000001ff00 */
[----:B------:R-:W-:Y:S02]  /*00d0*/  CS2R R42, SRZ ;  /* 0x00000000002a7805 */ /* 0x000fe4000001ff00 */
[----:B------:R-:W-:Y:S02]  /*00e0*/  CS2R R36, SRZ ;  /* 0x0000000000247805 */ /* 0x000fe4000001ff00 */
[----:B------:R-:W-:Y:S01]  /*00f0*/  CS2R R38, SRZ ;  /* 0x0000000000267805 */ /* 0x000fe2000001ff00 */
[----:B------:R-:W-:Y:S01]  /*0100*/  ULDC.64 UR6, c[0x0][0x260] ;  /* 0x0000980000067ab9 */ /* 0x000fe20000000a00 */
[----:B------:R-:W4:Y:S01]  /*0110*/  LDC.64 R28, c[0x0][0x268] ;  /* 0x00009a00ff1c7b82 */ /* 0x000f220000000a00 */
[----:B-1----:R-:W-:Y:S01]  /*0120*/  IMAD.SHL.U32 R0, R0, 0x4, RZ ;  /* 0x0000000400007824 */ /* 0x002fe200078e00ff */
[----:B------:R-:W-:-:S02]  /*0130*/  CS2R R32, SRZ ;  /* 0x0000000000207805 */ /* 0x000fc4000001ff00 */
[----:B------:R-:W-:Y:S02]  /*0140*/  CS2R R34, SRZ ;  /* 0x0000000000227805 */ /* 0x000fe4000001ff00 */
[----:B------:R-:W-:Y:S02]  /*0150*/  CS2R R44, SRZ ;  /* 0x00000000002c7805 */ /* 0x000fe4000001ff00 */
[----:B---3--:R-:W-:Y:S02]  /*0160*/  SHF.R.S32.HI R5, RZ, 0x15, R3 ;  /* 0x00000015ff057819 */ /* 0x008fe40000011403 */
[----:B------:R-:W-:Y:S02]  /*0170*/  CS2R R46, SRZ ;  /* 0x00000000002e7805 */ /* 0x000fe4000001ff00 */
[----:B------:R-:W-:Y:S02]  /*0180*/  LOP3.LUT R0, R0, 0x1fc, RZ, 0xc0, !PT ;  /* 0x000001fc00007812 */ /* 0x000fe400078ec0ff */
[----:B------:R-:W-:-:S02]  /*0190*/  CS2R R30, SRZ ;  /* 0x00000000001e7805 */ /* 0x000fc4000001ff00 */
[----:B------:R-:W-:Y:S01]  /*01a0*/  SGXT R5, R5, 0x1 ;  /* 0x000000010505781a */ /* 0x000fe20000000200 */
[----:B------:R-:W-:Y:S01]  /*01b0*/  IMAD.MOV.U32 R56, RZ, RZ, 0x3e800000 ;  /* 0x3e800000ff387424 */ /* 0x000fe200078e00ff */
[----:B------:R-:W1:Y:S01]  /*01c0*/  LDC.64 R62, c[0x0][0x240] ;  /* 0x00009000ff3e7b82 */ /* 0x000e620000000a00 */
[----:B------:R-:W-:-:S05]  /*01d0*/  IMAD R2, R3, 0x400, R0 ;  /* 0x0000040003027824 */ /* 0x000fca00078e0200 */
[----:B------:R-:W-:Y:S02]  /*01e0*/  LEA.HI R60, R5, R2, RZ, 0xa ;  /* 0x00000002053c7211 */ /* 0x000fe400078f50ff */
[----:B------:R-:W3:Y:S02]  /*01f0*/  LDC.64 R64, c[0x0][0x258] ;  /* 0x00009600ff407b82 */ /* 0x000ee40000000a00 */
[----:B------:R-:W-:-:S05]  /*0200*/  LOP3.LUT R3, R60, 0xfffffc00, RZ, 0xc0, !PT ;  /* 0xfffffc003c037812 */ /* 0x000fca00078ec0ff */
[----:B------:R-:W-:-:S04]  /*0210*/  IMAD.IADD R3, R2, 0x1, -R3 ;  /* 0x0000000102037824 */ /* 0x000fc800078e0a03 */
[C---:B--2---:R-:W-:Y:S01]  /*0220*/  IMAD.WIDE R6, R3.reuse, 0x4, R12 ;  /* 0x0000000403067825 */ /* 0x044fe200078e020c */
[----:B------:R-:W-:-:S13]  /*0230*/  ISETP.GE.AND P2, PT, R3, 0x80, PT ;  /* 0x000000800300780c */ /* 0x000fda0003f46270 */
[----:B------:R4:W2:Y:S01]  /*0240*/  @!P2 LDG.E.EL.128 R16, desc[UR4][R6.64] ;  /* 0x000000040610a981 */ /* 0x0008a2000c2e1d00 */
[----:B------:R-:W-:-:S05]  /*0250*/  VIADD R4, R2, 0x200 ;  /* 0x0000020002047836 */ /* 0x000fca0000000000 */
[----:B------:R-:W-:-:S04]  /*0260*/  LEA.HI R5, R5, R4, RZ, 0xa ;  /* 0x0000000405057211 */ /* 0x000fc800078f50ff */
[----:B------:R-:W-:-:S05]  /*0270*/  LOP3.LUT R9, R5, 0xfffffc00, RZ, 0xc0, !PT ;  /* 0xfffffc0005097812 */ /* 0x000fca00078ec0ff */
[----:B------:R-:W-:Y:S01]  /*0280*/  IMAD.IADD R4, R4, 0x1, -R9 ;  /* 0x0000000104047824 */ /* 0x000fe200078e0a09 */
[----:B------:R-:W-:-:S03]  /*0290*/  CS2R R8, SRZ ;  /* 0x0000000000087805 */ /* 0x000fc6000001ff00 */
[C---:B------:R-:W-:Y:S01]  /*02a0*/  IMAD.WIDE R12, R4.reuse, 0x4, R12 ;  /* 0x00000004040c7825 */ /* 0x040fe200078e020c */
[----:B------:R-:W-:-:S13]  /*02b0*/  ISETP.GE.AND P1, PT, R4, 0x80, PT ;  /* 0x000000800400780c */ /* 0x000fda0003f26270 */
[----:B------:R5:W3:Y:S01]  /*02c0*/  @!P1 LDG.E.EL.128 R8, desc[UR4][R12.64] ;  /* 0x000000040c089981 */ /* 0x000ae2000c2e1d00 */
[C---:B------:R-:W-:Y:S02]  /*02d0*/  VIADD R0, R3.reuse, 0xffffff80 ;  /* 0xffffff8003007836 */ /* 0x040fe40000000000 */
[----:B----4-:R-:W-:-:S03]  /*02e0*/  IMAD.WIDE R6, R3, 0x4, R14 ;  /* 0x0000000403067825 */ /* 0x010fc600078e020e */
[----:B------:R-:W-:-:S13]  /*02f0*/  ISETP.GE.U32.AND P4, PT, R0, 0x180, PT ;  /* 0x000001800000780c */ /* 0x000fda0003f86070 */
[----:B------:R4:W3:Y:S01]  /*0300*/  @!P4 LDG.E.EL.128 R20, desc[UR4][R6.64+-0x200] ;  /* 0xfffe00040614c981 */ /* 0x0008e2000c2e1d00 */
[C---:B------:R-:W-:Y:S01]  /*0310*/  LOP3.LUT R0, R4.reuse, 0xffffff80, RZ, 0xc0, !PT ;  /* 0xffffff8004007812 */ /* 0x040fe200078ec0ff */
[----:B-----5:R-:W-:Y:S01]  /*0320*/  IMAD.WIDE R12, R4, 0x4, R24 ;  /* 0x00000004040c7825 */ /* 0x020fe200078e0218 */
[----:B------:R-:W-:Y:S01]  /*0330*/  SHF.R.S32.HI R48, RZ, 0xa, R5 ;  /* 0x0000000aff307819 */ /* 0x000fe20000011405 */
[----:B------:R-:W5:Y:S01]  /*0340*/  LDC.64 R24, c[0x0][0x278] ;  /* 0x00009e00ff187b82 */ /* 0x000f620000000a00 */
[----:B------:R-:W-:-:S13]  /*0350*/  ISETP.NE.AND P6, PT, R0, 0x200, PT ;  /* 0x000002000000780c */ /* 0x000fda0003fc5270 */
[----:B------:R1:W3:Y:S01]  /*0360*/  @!P6 LDG.E.EL.128 R40, desc[UR4][R12.64+-0x800] ;  /* 0xfff800040c28e981 */ /* 0x0002e2000c2e1d00 */
[C---:B------:R-:W-:Y:S02]  /*0370*/  VIADD R0, R4.reuse, 0xffffff80 ;  /* 0xffffff8004007836 */ /* 0x040fe40000000000 */
[----:B----4-:R-:W-:-:S03]  /*0380*/  IMAD.WIDE R6, R4, 0x4, R14 ;  /* 0x0000000404067825 */ /* 0x010fc600078e020e */
[----:B------:R-:W-:Y:S01]  /*0390*/  ISETP.GE.U32.AND P0, PT, R0, 0x180, PT ;  /* 0x000001800000780c */ /* 0x000fe20003f06070 */
[----:B------:R-:W-:Y:S01]  /*03a0*/  IMAD.SHL.U32 R53, R48, 0x80, RZ ;  /* 0x0000008030357824 */ /* 0x000fe200078e00ff */
[----:B------:R-:W-:-:S04]  /*03b0*/  SHF.R.S32.HI R0, RZ, 0x1f, R4 ;  /* 0x0000001fff007819 */ /* 0x000fc80000011404 */
[----:B------:R-:W-:Y:S01]  /*03c0*/  IADD3 R5, P3, R4, R53, RZ ;  /* 0x0000003504057210 */ /* 0x000fe20007f7e0ff */
[----:B0-----:R-:W-:-:S03]  /*03d0*/  IMAD.WIDE R14, R4, 0x4, R28 ;  /* 0x00000004040e7825 */ /* 0x001fc600078e021c */
[----:B-1----:R-:W-:Y:S02]  /*03e0*/  LEA.HI.X.SX32 R12, R53, R0, 0x1, P3 ;  /* 0x00000000350c7211 */ /* 0x002fe400018f0eff */
[C---:B------:R-:W-:Y:S01]  /*03f0*/  LEA R26, P3, R5.reuse, UR6, 0x2 ;  /* 0x00000006051a7c11 */ /* 0x040fe2000f8610ff */
[----:B------:R0:W4:Y:S03]  /*0400*/  @!P0 LDG.E.EL.128 R36, desc[UR4][R6.64+-0x200] ;  /* 0xfffe000406248981 */ /* 0x000126000c2e1d00 */
[----:B------:R-:W-:Y:S01]  /*0410*/  LEA.HI.X R27, R5, UR7, R12, 0x2, P3 ;  /* 0x00000007051b7c11 */ /* 0x000fe200098f140c */
[----:B------:R1:W4:Y:S01]  /*0420*/  @!P6 LDG.E.EL.128 R32, desc[UR4][R14.64+-0x800] ;  /* 0xfff800040e20e981 */ /* 0x000322000c2e1d00 */
[----:B------:R-:W-:Y:S01]  /*0430*/  CS2R R28, SRZ ;  /* 0x00000000001c7805 */ /* 0x000fe2000001ff00 */
[----:B-----5:R-:W-:Y:S01]  /*0440*/  IMAD.WIDE R24, R4, 0x4, R24 ;  /* 0x0000000404187825 */ /* 0x020fe200078e0218 */
[----:B------:R-:W-:Y:S01]  /*0450*/  ULDC.64 UR6, c[0x0][0x238] ;  /* 0x00008e0000067ab9 */ /* 0x000fe20000000a00 */
[----:B------:R5:W4:Y:S01]  /*0460*/  @!P6 LDG.E.EL.128 R44, desc[UR4][R26.64+-0x800] ;  /* 0xfff800041a2ce981 */ /* 0x000b22000c2e1d00 */
[----:B0-----:R-:W0:Y:S01]  /*0470*/  LDC.64 R6, c[0x0][0x280] ;  /* 0x0000a000ff067b82 */ /* 0x001e220000000a00 */
[----:B------:R-:W-:-:S02]  /*0480*/  CS2R R12, SRZ ;  /* 0x00000000000c7805 */ /* 0x000fc4000001ff00 */
[----:B------:R3:W4:Y:S01]  /*0490*/  @!P6 LDG.E.EL.128 R28, desc[UR4][R24.64+-0x800] ;  /* 0xfff80004181ce981 */ /* 0x000722000c2e1d00 */
[----:B-1----:R-:W-:Y:S01]  /*04a0*/  CS2R R14, SRZ ;  /* 0x00000000000e7805 */ /* 0x002fe2000001ff00 */
[----:B0-----:R-:W-:-:S05]  /*04b0*/  IMAD.WIDE R6, R4, 0x4, R6 ;  /* 0x0000000404067825 */ /* 0x001fca00078e0206 */
[----:B------:R0:W4:Y:S01]  /*04c0*/  @!P6 LDG.E.EL.128 R12, desc[UR4][R6.64+-0x800] ;  /* 0xfff80004060ce981 */ /* 0x000122000c2e1d00 */
[----:B-----5:R-:W-:Y:S02]  /*04d0*/  CS2R R26, SRZ ;  /* 0x00000000001a7805 */ /* 0x020fe4000001ff00 */
[----:B--2---:R-:W-:-:S05]  /*04e0*/  SEL R16, R16, RZ, !P2 ;  /* 0x000000ff10107207 */ /* 0x004fca0005000000 */
[----:B------:R-:W-:-:S06]  /*04f0*/  FADD R5, R16, 9.9999997473787516356e-06 ;  /* 0x3727c5ac10057421 */ /* 0x000fcc0000000000 */
[----:B------:R-:W1:Y:S01]  /*0500*/  MUFU.SQRT R5, R5 ;  /* 0x0000000500057308 */ /* 0x000e620000002000 */
[----:B------:R-:W-:-:S05]  /*0510*/  SEL R17, R17, RZ, !P2 ;  /* 0x000000ff11117207 */ /* 0x000fca0005000000 */
[----:B------:R-:W-:Y:S01]  /*0520*/  FADD R52, R17, 9.9999997473787516356e-06 ;  /* 0x3727c5ac11347421 */ /* 0x000fe20000000000 */
[----:B-1----:R-:W-:-:S05]  /*0530*/  FSETP.GT.AND P5, PT, R5, 8.50705917302346158658e+37, PT ;  /* 0x7e8000000500780b */ /* 0x002fca0003fa4000 */
[----:B------:R-:W1:Y:S01]  /*0540*/  MUFU.SQRT R52, R52 ;  /* 0x0000003400347308 */ /* 0x000e620000002000 */
[----:B------:R-:W-:Y:S01]  /*0550*/  IMAD R17, R48, 0x180, RZ ;  /* 0x0000018030117824 */ /* 0x000fe200078e02ff */
[----:B------:R-:W-:Y:S02]  /*0560*/  FSETP.GEU.AND P3, PT, R5, 1.175494350822287508e-38, PT ;  /* 0x008000000500780b */ /* 0x000fe40003f6e000 */
[----:B------:R-:W-:-:S04]  /*0570*/  FSEL R54, R56, 1, P5 ;  /* 0x3f80000038367808 */ /* 0x000fc80002800000 */
[----:B------:R-:W-:Y:S01]  /*0580*/  @P5 FMUL R5, R5, 0.25 ;  /* 0x3e80000005055820 */ /* 0x000fe20000400000 */
[----:B------:R-:W-:-:S04]  /*0590*/  IADD3 R51, P5, R4, R17, RZ ;  /* 0x0000001104337210 */ /* 0x000fc80007fbe0ff */
[----:B------:R-:W-:Y:S02]  /*05a0*/  LEA.HI.X.SX32 R50, R17, R0, 0x1, P5 ;  /* 0x0000000011327211 */ /* 0x000fe400028f0eff */
[----:B-1----:R-:W-:Y:S02]  /*05b0*/  FSETP.GT.AND P5, PT, R52, 8.50705917302346158658e+37, PT ;  /* 0x7e8000003400780b */ /* 0x002fe40003fa4000 */
[----:B------:R-:W-:Y:S02]  /*05c0*/  SEL R18, R18, RZ, !P2 ;  /* 0x000000ff12127207 */ /* 0x000fe40005000000 */
[C---:B------:R-:W-:Y:S01]  /*05d0*/  SHF.L.U64.HI R50, R51.reuse, 0x2, R50 ;  /* 0x0000000233327819 */ /* 0x040fe20000010232 */
[----:B------:R-:W-:Y:S02]  /*05e0*/  IMAD.SHL.U32 R51, R51, 0x4, RZ ;  /* 0x0000000433337824 */ /* 0x000fe400078e00ff */
[----:B------:R-:W-:Y:S01]  /*05f0*/  FADD R58, R18, 9.9999997473787516356e-06 ;  /* 0x3727c5ac123a7421 */ /* 0x000fe20000000000 */
[----:B------:R-:W-:Y:S01]  /*0600*/  SEL R19, R19, RZ, !P2 ;  /* 0x000000ff13137207 */ /* 0x000fe20005000000 */
[----:B------:R-:W-:Y:S01]  /*0610*/  @!P3 FMUL R5, R5, 16777216 ;  /* 0x4b8000000505b820 */ /* 0x000fe20000400000 */
[----:B------:R-:W-:Y:S01]  /*0620*/  @!P3 FMUL R54, R54, 16777216 ;  /* 0x4b8000003636b820 */ /* 0x000fe20000400000 */
[----:B---3--:R-:W-:-:S02]  /*0630*/  SEL R24, R8, RZ, !P1 ;  /* 0x000000ff08187207 */ /* 0x008fc40004800000 */
[C---:B------:R-:W-:Y:S01]  /*0640*/  FSETP.GEU.AND P3, PT, R52.reuse, 1.175494350822287508e-38, PT ;  /* 0x008000003400780b */ /* 0x040fe20003f6e000 */
[----:B------:R-:W-:Y:S01]  /*0650*/  @P5 FMUL R52, R52, 0.25 ;  /* 0x3e80000034345820 */ /* 0x000fe20000400000 */
[----:B------:R-:W-:Y:S01]  /*0660*/  FSEL R8, R56, 1, P5 ;  /* 0x3f80000038087808 */ /* 0x000fe20002800000 */
[----:B------:R-:W1:Y:S01]  /*0670*/  MUFU.SQRT R58, R58 ;  /* 0x0000003a003a7308 */ /* 0x000e620000002000 */
[----:B0-----:R-:W-:Y:S01]  /*0680*/  IADD3 R6, P5, R51, UR6, RZ ;  /* 0x0000000633067c10 */ /* 0x001fe2000ffbe0ff */
[----:B------:R-:W-:Y:S01]  /*0690*/  FADD R55, R19, 9.9999997473787516356e-06 ;  /* 0x3727c5ac13377421 */ /* 0x000fe20000000000 */
[----:B------:R-:W-:Y:S02]  /*06a0*/  CS2R R16, SRZ ;  /* 0x0000000000107805 */ /* 0x000fe4000001ff00 */
[----:B------:R-:W-:Y:S01]  /*06b0*/  CS2R R18, SRZ ;  /* 0x0000000000127805 */ /* 0x000fe2000001ff00 */
[----:B------:R-:W-:Y:S01]  /*06c0*/  FADD R57, R24, 9.9999997473787516356e-06 ;  /* 0x3727c5ac18397421 */ /* 0x000fe20000000000 */
[----:B------:R-:W-:Y:S01]  /*06d0*/  IMAD.WIDE R48, R4, 0x4, R62 ;  /* 0x0000000404307825 */ /* 0x000fe200078e023e */
[----:B------:R-:W-:-:S02]  /*06e0*/  CS2R R24, SRZ ;  /* 0x0000000000187805 */ /* 0x000fc4000001ff00 */
[----:B------:R-:W-:Y:S02]  /*06f0*/  IADD3.X R7, R50, UR7, RZ, P5, !PT ;  /* 0x0000000732077c10 */ /* 0x000fe4000affe4ff */
[----:B------:R0:W2:Y:S04]  /*0700*/  @!P0 LDG.E.EL.128 R16, desc[UR4][R48.64+-0x200] ;  /* 0xfffe000430108981 */ /* 0x0000a8000c2e1d00 */
[----:B------:R3:W5:Y:S01]  /*0710*/  @!P0 LDG.E.EL.128 R24, desc[UR4][R6.64+-0x200] ;  /* 0xfffe000406188981 */ /* 0x000762000c2e1d00 */
[----:B------:R-:W0:Y:S01]  /*0720*/  MUFU.SQRT R55, R55 ;  /* 0x0000003700377308 */ /* 0x000e220000002000 */
[----:B-1----:R-:W-:Y:S01]  /*0730*/  FSETP.GT.AND P5, PT, R58, 8.50705917302346158658e+37, PT ;  /* 0x7e8000003a00780b */ /* 0x002fe20003fa4000 */
[----:B------:R-:W-:Y:S01]  /*0740*/  @!P3 FMUL R52, R52, 16777216 ;  /* 0x4b8000003434b820 */ /* 0x000fe20000400000 */
[----:B------:R-:W-:Y:S01]  /*0750*/  @!P3 FMUL R8, R8, 16777216 ;  /* 0x4b8000000808b820 */ /* 0x000fe20000400000 */
[----:B------:R-:W-:-:S02]  /*0760*/  FSETP.GEU.AND P3, PT, R58, 1.175494350822287508e-38, PT ;  /* 0x008000003a00780b */ /* 0x000fc40003f6e000 */
[----:B------:R-:W-:Y:S02]  /*0770*/  FSEL R59, R56, 1, P5 ;  /* 0x3f800000383b7808 */ /* 0x000fe40002800000 */
[----:B------:R-:W1:Y:S01]  /*0780*/  MUFU.RCP R5, R5 ;  /* 0x0000000500057308 */ /* 0x000e620000001000 */
[----:B------:R-:W-:-:S05]  /*0790*/  SEL R9, R9, RZ, !P1 ;  /* 0x000000ff09097207 */ /* 0x000fca0004800000 */
[----:B------:R-:W-:Y:S01]  /*07a0*/  @P5 FMUL R58, R58, 0.25 ;  /* 0x3e8000003a3a5820 */ /* 0x000fe20000400000 */
[----:B0-----:R-:W-:Y:S01]  /*07b0*/  FSETP.GT.AND P5, PT, R55, 8.50705917302346158658e+37, PT ;  /* 0x7e8000003700780b */ /* 0x001fe20003fa4000 */
[----:B------:R-:W0:Y:S01]  /*07c0*/  MUFU.SQRT R57, R57 ;  /* 0x0000003900397308 */ /* 0x000e220000002000 */
[----:B------:R-:W-:Y:S01]  /*07d0*/  @!P3 FMUL R59, R59, 16777216 ;  /* 0x4b8000003b3bb820 */ /* 0x000fe20000400000 */
[----:B------:R-:W-:Y:S01]  /*07e0*/  @!P3 FMUL R58, R58, 16777216 ;  /* 0x4b8000003a3ab820 */ /* 0x000fe20000400000 */
[----:B------:R-:W-:Y:S01]  /*07f0*/  FSETP.GEU.AND P3, PT, R55, 1.175494350822287508e-38, PT ;  /* 0x008000003700780b */ /* 0x000fe20003f6e000 */
[----:B------:R-:W-:Y:S01]  /*0800*/  FADD R9, R9, 9.9999997473787516356e-06 ;  /* 0x3727c5ac09097421 */ /* 0x000fe20000000000 */
[----:B-1----:R-:W-:-:S03]  /*0810*/  FMUL R5, R5, R54 ;  /* 0x0000003605057220 */ /* 0x002fc60000400000 */
[----:B------:R-:W3:Y:S01]  /*0820*/  MUFU.RCP R49, R52 ;  /* 0x0000003400317308 */ /* 0x000ee20000001000 */
[----:B------:R-:W-:-:S03]  /*0830*/  FSEL R54, R56, 1, P5 ;  /* 0x3f80000038367808 */ /* 0x000fc60002800000 */
[----:B------:R-:W-:-:S04]  /*0840*/  @P5 FMUL R55, R55, 0.25 ;  /* 0x3e80000037375820 */ /* 0x000fc80000400000 */
[----:B------:R-:W1:Y:S01]  /*0850*/  MUFU.RCP R58, R58 ;  /* 0x0000003a003a7308 */ /* 0x000e620000001000 */
[----:B0-----:R-:W-:Y:S01]  /*0860*/  FSETP.GT.AND P5, PT, R57, 8.50705917302346158658e+37, PT ;  /* 0x7e8000003900780b */ /* 0x001fe20003fa4000 */
[----:B------:R-:W-:Y:S01]  /*0870*/  @!P3 FMUL R55, R55, 16777216 ;  /* 0x4b8000003737b820 */ /* 0x000fe20000400000 */
[----:B------:R-:W-:-:S05]  /*0880*/  @!P3 FMUL R54, R54, 16777216 ;  /* 0x4b8000003636b820 */ /* 0x000fca0000400000 */
[----:B------:R-:W0:Y:S01]  /*0890*/  MUFU.SQRT R48, R9 ;  /* 0x0000000900307308 */ /* 0x000e220000002000 */
[----:B------:R-:W-:Y:S02]  /*08a0*/  FSETP.GEU.AND P3, PT, R57, 1.175494350822287508e-38, PT ;  /* 0x008000003900780b */ /* 0x000fe40003f6e000 */
[----:B------:R-:W-:Y:S01]  /*08b0*/  SEL R10, R10, RZ, !P1 ;  /* 0x000000ff0a0a7207 */ /* 0x000fe20004800000 */
[----:B---3--:R-:W-:Y:S01]  /*08c0*/  FMUL R6, R49, R8 ;  /* 0x0000000831067220 */ /* 0x008fe20000400000 */
[----:B------:R-:W-:-:S03]  /*08d0*/  SEL R8, R11, RZ, !P1 ;  /* 0x000000ff0b087207 */ /* 0x000fc60004800000 */
[----:B------:R-:W-:Y:S01]  /*08e0*/  FADD R10, R10, 9.9999997473787516356e-06 ;  /* 0x3727c5ac0a0a7421 */ /* 0x000fe20000000000 */
[----:B------:R-:W3:Y:S01]  /*08f0*/  MUFU.RCP R55, R55 ;  /* 0x0000003700377308 */ /* 0x000ee20000001000 */
[----:B-1----:R-:W-:Y:S01]  /*0900*/  FMUL R7, R58, R59 ;  /* 0x0000003b3a077220 */ /* 0x002fe20000400000 */
[----:B------:R-:W-:Y:S01]  /*0910*/  FSEL R58, R56, 1, P5 ;  /* 0x3f800000383a7808 */ /* 0x000fe20002800000 */
[----:B------:R-:W-:Y:S01]  /*0920*/  @P5 FMUL R57, R57, 0.25 ;  /* 0x3e80000039395820 */ /* 0x000fe20000400000 */
[----:B0-----:R-:W-:-:S04]  /*0930*/  FSETP.GT.AND P5, PT, R48, 8.50705917302346158658e+37, PT ;  /* 0x7e8000003000780b */ /* 0x001fc80003fa4000 */
[----:B------:R-:W0:Y:S01]  /*0940*/  MUFU.SQRT R11, R10 ;  /* 0x0000000a000b7308 */ /* 0x000e220000002000 */
[----:B------:R-:W-:Y:S01]  /*0950*/  @!P3 FMUL R57, R57, 16777216 ;  /* 0x4b8000003939b820 */ /* 0x000fe20000400000 */
[----:B------:R-:W-:Y:S01]  /*0960*/  @!P3 FMUL R58, R58, 16777216 ;  /* 0x4b8000003a3ab820 */ /* 0x000fe20000400000 */
[----:B------:R-:W-:Y:S01]  /*0970*/  FSETP.GEU.AND P3, PT, R48, 1.175494350822287508e-38, PT ;  /* 0x008000003000780b */ /* 0x000fe20003f6e000 */
[----:B------:R-:W-:Y:S01]  /*0980*/  FADD R52, R8, 9.9999997473787516356e-06 ;  /* 0x3727c5ac08347421 */ /* 0x000fe20000000000 */
[----:B---3--:R-:W-:-:S03]  /*0990*/  FMUL R8, R55, R54 ;  /* 0x0000003637087220 */ /* 0x008fc60000400000 */
[----:B------:R-:W1:Y:S01]  /*09a0*/  MUFU.RCP R9, R57 ;  /* 0x0000003900097308 */ /* 0x000e620000001000 */
[----:B------:R-:W-:Y:S01]  /*09b0*/  FSEL R55, R56, 1, P5 ;  /* 0x3f80000038377808 */ /* 0x000fe20002800000 */
[----:B------:R-:W-:Y:S01]  /*09c0*/  @P5 FMUL R48, R48, 0.25 ;  /* 0x3e80000030305820 */ /* 0x000fe20000400000 */
[----:B------:R-:W-:Y:S02]  /*09d0*/  SEL R20, R20, RZ, !P4 ;  /* 0x000000ff14147207 */ /* 0x000fe40006000000 */
[----:B0-----:R-:W-:-:S03]  /*09e0*/  FSETP.GT.AND P5, PT, R11, 8.50705917302346158658e+37, PT ;  /* 0x7e8000000b00780b */ /* 0x001fc60003fa4000 */
[----:B------:R-:W0:Y:S01]  /*09f0*/  MUFU.SQRT R52, R52 ;  /* 0x0000003400347308 */ /* 0x000e220000002000 */
[----:B------:R-:W-:Y:S01]  /*0a00*/  @!P3 FMUL R48, R48, 16777216 ;  /* 0x4b8000003030b820 */ /* 0x000fe20000400000 */
[----:B------:R-:W-:Y:S01]  /*0a10*/  @!P3 FMUL R55, R55, 16777216 ;  /* 0x4b8000003737b820 */ /* 0x000fe20000400000 */
[----:B------:R-:W-:Y:S01]  /*0a20*/  FSETP.GEU.AND P3, PT, R11, 1.175494350822287508e-38, PT ;  /* 0x008000000b00780b */ /* 0x000fe20003f6e000 */
[----:B------:R-:W-:-:S04]  /*0a30*/  FADD R54, R20, 9.9999997473787516356e-06 ;  /* 0x3727c5ac14367421 */ /* 0x000fc80000000000 */
        /* <DEDUP_REMOVED lines=8> */
[----:B------:R-:W-:Y:S02]  /*0ac0*/  FSETP.GEU.AND P3, PT, R52, 1.175494350822287508e-38, PT ;  /* 0x008000003400780b */ /* 0x000fe40003f6e000 */
[----:B------:R-:W-:Y:S01]  /*0ad0*/  SEL R21, R21, RZ, !P4 ;  /* 0x000000ff15157207 */ /* 0x000fe20006000000 */
[----:B---3--:R-:W-:-:S04]  /*0ae0*/  FMUL R10, R10, R55 ;  /* 0x000000370a0a7220 */ /* 0x008fc80000400000 */
[----:B------:R-:W-:Y:S01]  /*0af0*/  FADD R55, R21, 9.9999997473787516356e-06 ;  /* 0x3727c5ac15377421 */ /* 0x000fe20000000000 */
[----:B------:R-:W-:Y:S01]  /*0b00*/  FSEL R21, R56, 1, P5 ;  /* 0x3f80000038157808 */ /* 0x000fe20002800000 */
[----:B------:R-:W-:Y:S01]  /*0b10*/  @P5 FMUL R52, R52, 0.25 ;  /* 0x3e80000034345820 */ /* 0x000fe20000400000 */
[----:B------:R-:W-:Y:S02]  /*0b20*/  SEL R20, R22, RZ, !P4 ;  /* 0x000000ff16147207 */ /* 0x000fe40006000000 */
[----:B------:R-:W1:Y:S01]  /*0b30*/  MUFU.SQRT R22, R55 ;  /* 0x0000003700167308 */ /* 0x000e620000002000 */
[----:B0-----:R-:W-:Y:S01]  /*0b40*/  FSETP.GT.AND P5, PT, R54, 8.50705917302346158658e+37, PT ;  /* 0x7e8000003600780b */ /* 0x001fe20003fa4000 */
[----:B------:R-:W-:Y:S01]  /*0b50*/  @!P3 FMUL R52, R52, 16777216 ;  /* 0x4b8000003434b820 */ /* 0x000fe20000400000 */
[----:B------:R-:W-:Y:S01]  /*0b60*/  @!P3 FMUL R21, R21, 16777216 ;  /* 0x4b8000001515b820 */ /* 0x000fe20000400000 */
[----:B------:R-:W-:Y:S01]  /*0b70*/  FSETP.GEU.AND P3, PT, R54, 1.175494350822287508e-38, PT ;  /* 0x008000003600780b */ /* 0x000fe20003f6e000 */
[----:B------:R-:W-:Y:S01]  /*0b80*/  FADD R20, R20, 9.9999997473787516356e-06 ;  /* 0x3727c5ac14147421 */ /* 0x000fe20000000000 */
[----:B------:R-:W-:-:S02]  /*0b90*/  FSEL R57, R56, 1, P5 ;  /* 0x3f80000038397808 */ /* 0x000fc40002800000 */
[----:B------:R-:W0:Y:S01]  /*0ba0*/  MUFU.RCP R48, R52 ;  /* 0x0000003400307308 */ /* 0x000e220000001000 */
[----:B------:R-:W-:-:S05]  /*0bb0*/  SEL R23, R23, RZ, !P4 ;  /* 0x000000ff17177207 */ /* 0x000fca0006000000 */
[----:B------:R-:W-:Y:S01]  /*0bc0*/  @P5 FMUL R54, R54, 0.25 ;  /* 0x3e80000036365820 */ /* 0x000fe20000400000 */
[----:B-1----:R-:W-:Y:S01]  /*0bd0*/  FSETP.GT.AND P5, PT, R22, 8.50705917302346158658e+37, PT ;  /* 0x7e8000001600780b */ /* 0x002fe20003fa4000 */
[----:B------:R-:W1:Y:S01]  /*0be0*/  MUFU.SQRT R20, R20 ;  /* 0x0000001400147308 */ /* 0x000e620000002000 */
[----:B------:R-:W-:Y:S01]  /*0bf0*/  @!P3 FMUL R57, R57, 16777216 ;  /* 0x4b8000003939b820 */ /* 0x000fe20000400000 */
[----:B------:R-:W-:Y:S01]  /*0c00*/  @!P3 FMUL R54, R54, 16777216 ;  /* 0x4b8000003636b820 */ /* 0x000fe20000400000 */
[----:B------:R-:W-:-:S05]  /*0c10*/  FSETP.GEU.AND P3, PT, R22, 1.175494350822287508e-38, PT ;  /* 0x008000001600780b */ /* 0x000fca0003f6e000 */
[----:B------:R-:W3:Y:S01]  /*0c20*/  MUFU.RCP R11, R11 ;  /* 0x0000000b000b7308 */ /* 0x000ee20000001000 */
[----:B------:R-:W-:Y:S01]  /*0c30*/  FADD R23, R23, 9.9999997473787516356e-06 ;  /* 0x3727c5ac17177421 */ /* 0x000fe20000000000 */
[----:B0-----:R-:W-:Y:S01]  /*0c40*/  FMUL R48, R48, R21 ;  /* 0x0000001530307220 */ /* 0x001fe20000400000 */
[----:B------:R-:W-:Y:S01]  /*0c50*/  FSEL R55, R56, 1, P5 ;  /* 0x3f80000038377808 */ /* 0x000fe20002800000 */
[----:B------:R-:W-:-:S04]  /*0c60*/  @P5 FMUL R22, R22, 0.25 ;  /* 0x3e80000016165820 */ /* 0x000fc80000400000 */
[----:B------:R-:W0:Y:S01]  /*0c70*/  MUFU.RCP R54, R54 ;  /* 0x0000003600367308 */ /* 0x000e220000001000 */
[----:B-1----:R-:W-:Y:S01]  /*0c80*/  FSETP.GT.AND P5, PT, R20, 8.50705917302346158658e+37, PT ;  /* 0x7e8000001400780b */ /* 0x002fe20003fa4000 */
[----:B------:R-:W-:Y:S01]  /*0c90*/  @!P3 FMUL R22, R22, 16777216 ;  /* 0x4b8000001616b820 */ /* 0x000fe20000400000 */
[----:B------:R-:W-:-:S05]  /*0ca0*/  @!P3 FMUL R55, R55, 16777216 ;  /* 0x4b8000003737b820 */ /* 0x000fca0000400000 */
[----:B------:R-:W1:Y:S01]  /*0cb0*/  MUFU.SQRT R21, R23 ;  /* 0x0000001700157308 */ /* 0x000e620000002000 */
[----:B---3--:R-:W-:Y:S01]  /*0cc0*/  FMUL R11, R11, R58 ;  /* 0x0000003a0b0b7220 */ /* 0x008fe20000400000 */
[----:B------:R-:W-:Y:S02]  /*0cd0*/  FSETP.GEU.AND P3, PT, R20, 1.175494350822287508e-38, PT ;  /* 0x008000001400780b */ /* 0x000fe40003f6e000 */
[----:B------:R-:W-:Y:S01]  /*0ce0*/  SEL R58, R40, RZ, !P6 ;  /* 0x000000ff283a7207 */ /* 0x000fe20007000000 */
[----:B0-----:R-:W-:-:S03]  /*0cf0*/  FMUL R40, R54, R57 ;  /* 0x0000003936287220 */ /* 0x001fc60000400000 */
[----:B------:R-:W0:Y:S01]  /*0d00*/  MUFU.RCP R52, R22 ;  /* 0x0000001600347308 */ /* 0x000e220000001000 */
[----:B------:R-:W-:Y:S01]  /*0d10*/  FADD R58, R58, 9.9999997473787516356e-06 ;  /* 0x3727c5ac3a3a7421 */ /* 0x000fe20000000000 */
[----:B------:R-:W-:Y:S01]  /*0d20*/  FSEL R57, R56, 1, P5 ;  /* 0x3f80000038397808 */ /* 0x000fe20002800000 */
[----:B------:R-:W-:Y:S01]  /*0d30*/  @P5 FMUL R20, R20, 0.25 ;  /* 0x3e80000014145820 */ /* 0x000fe20000400000 */
[----:B-1----:R-:W-:-:S04]  /*0d40*/  FSETP.GT.AND P5, PT, R21, 8.50705917302346158658e+37, PT ;  /* 0x7e8000001500780b */ /* 0x002fc80003fa4000 */
[----:B------:R-:W1:Y:S01]  /*0d50*/  MUFU.SQRT R23, R58 ;  /* 0x0000003a00177308 */ /* 0x000e620000002000 */
[----:B------:R-:W-:Y:S01]  /*0d60*/  @!P3 FMUL R20, R20, 16777216 ;  /* 0x4b8000001414b820 */ /* 0x000fe20000400000 */
[----:B------:R-:W-:Y:S01]  /*0d70*/  @!P3 FMUL R57, R57, 16777216 ;  /* 0x4b8000003939b820 */ /* 0x000fe20000400000 */
[----:B------:R-:W-:Y:S02]  /*0d80*/  SEL R41, R41, RZ, !P6 ;  /* 0x000000ff29297207 */ /* 0x000fe40007000000 */
[----:B------:R-:W-:-:S03]  /*0d90*/  FSETP.GEU.AND P3, PT, R21, 1.175494350822287508e-38, PT ;  /* 0x008000001500780b */ /* 0x000fc60003f6e000 */
[----:B------:R-:W-:Y:S01]  /*0da0*/  FADD R54, R41, 9.9999997473787516356e-06 ;  /* 0x3727c5ac29367421 */ /* 0x000fe20000000000 */
[----:B------:R-:W3:Y:S01]  /*0db0*/  MUFU.RCP R20, R20 ;  /* 0x0000001400147308 */ /* 0x000ee20000001000 */
[----:B0-----:R-:W-:Y:S01]  /*0dc0*/  FMUL R41, R52, R55 ;  /* 0x0000003734297220 */ /* 0x001fe20000400000 */
[----:B------:R-:W-:Y:S01]  /*0dd0*/  FSEL R52, R56, 1, P5 ;  /* 0x3f80000038347808 */ /* 0x000fe20002800000 */
[----:B------:R-:W-:Y:S01]  /*0de0*/  @P5 FMUL R21, R21, 0.25 ;  /* 0x3e80000015155820 */ /* 0x000fe20000400000 */
[----:B------:R-:W-:Y:S02]  /*0df0*/  SEL R42, R42, RZ, !P6 ;  /* 0x000000ff2a2a7207 */ /* 0x000fe40007000000 */
[----:B-1----:R-:W-:Y:S02]  /*0e00*/  FSETP.GT.AND P5, PT, R23, 8.50705917302346158658e+37, PT ;  /* 0x7e8000001700780b */ /* 0x002fe40003fa4000 */
[----:B------:R0:W1:Y:S01]  /*0e10*/  MUFU.SQRT R22, R54 ;  /* 0x0000003600167308 */ /* 0x0000620000002000 */
[----:B------:R-:W-:Y:S01]  /*0e20*/  @!P3 FMUL R21, R21, 16777216 ;  /* 0x4b8000001515b820 */ /* 0x000fe20000400000 */
[----:B------:R-:W-:Y:S01]  /*0e30*/  @!P3 FMUL R52, R52, 16777216 ;  /* 0x4b8000003434b820 */ /* 0x000fe20000400000 */
[----:B------:R-:W-:Y:S01]  /*0e40*/  FSETP.GEU.AND P3, PT, R23, 1.175494350822287508e-38, PT ;  /* 0x008000001700780b */ /* 0x000fe20003f6e000 */
[----:B0-----:R-:W-:Y:S01]  /*0e50*/  FADD R54, R42, 9.9999997473787516356e-06 ;  /* 0x3727c5ac2a367421 */ /* 0x001fe20000000000 */
[----:B---3--:R-:W-:Y:S01]  /*0e60*/  FMUL R42, R20, R57 ;  /* 0x00000039142a7220 */ /* 0x008fe20000400000 */
[----:B------:R-:W-:-:S05]  /*0e70*/  FSEL R20, R56, 1, P5 ;  /* 0x3f80000038147808 */ /* 0x000fca0002800000 */
[----:B------:R-:W-:Y:S01]  /*0e80*/  @P5 FMUL R23, R23, 0.25 ;  /* 0x3e80000017175820 */ /* 0x000fe20000400000 */
[----:B------:R-:W0:Y:S01]  /*0e90*/  MUFU.SQRT R54, R54 ;  /* 0x0000003600367308 */ /* 0x000e220000002000 */
[----:B-1----:R-:W-:-:S03]  /*0ea0*/  FSETP.GT.AND P5, PT, R22, 8.50705917302346158658e+37, PT ;  /* 0x7e8000001600780b */ /* 0x002fc60003fa4000 */
[----:B------:R-:W-:Y:S01]  /*0eb0*/  @!P3 FMUL R23, R23, 16777216 ;  /* 0x4b8000001717b820 */ /* 0x000fe20000400000 */
[----:B------:R-:W-:Y:S01]  /*0ec0*/  @!P3 FMUL R20, R20, 16777216 ;  /* 0x4b8000001414b820 */ /* 0x000fe20000400000 */
[----:B------:R-:W-:Y:S02]  /*0ed0*/  FSETP.GEU.AND P3, PT, R22, 1.175494350822287508e-38, PT ;  /* 0x008000001600780b */ /* 0x000fe40003f6e000 */
[----:B------:R-:W-:Y:S01]  /*0ee0*/  FSEL R58, R56, 1, P5 ;  /* 0x3f800000383a7808 */ /* 0x000fe20002800000 */
[----:B------:R-:W1:Y:S01]  /*0ef0*/  MUFU.RCP R55, R21 ;  /* 0x0000001500377308 */ /* 0x000e620000001000 */
[----:B------:R-:W-:-:S04]  /*0f00*/  SEL R43, R43, RZ, !P6 ;  /* 0x000000ff2b2b7207 */ /* 0x000fc80007000000 */
[----:B------:R-:W-:Y:S01]  /*0f10*/  @P5 FMUL R22, R22, 0.25 ;  /* 0x3e80000016165820 */ /* 0x000fe20000400000 */
[----:B0-----:R-:W-:Y:S02]  /*0f20*/  FSETP.GT.AND P5, PT, R54, 8.50705917302346158658e+37, PT ;  /* 0x7e8000003600780b */ /* 0x001fe40003fa4000 */
[----:B------:R-:W0:Y:S02]  /*0f30*/  MUFU.RCP R21, R23 ;  /* 0x0000001700157308 */ /* 0x000e240000001000 */
[----:B------:R-:W-:Y:S01]  /*0f40*/  @!P3 FMUL R58, R58, 16777216 ;  /* 0x4b8000003a3ab820 */ /* 0x000fe20000400000 */
[----:B------:R-:W-:Y:S01]  /*0f50*/  @!P3 FMUL R22, R22, 16777216 ;  /* 0x4b8000001616b820 */ /* 0x000fe20000400000 */
[----:B------:R-:W-:Y:S01]  /*0f60*/  FSETP.GEU.AND P3, PT, R54, 1.175494350822287508e-38, PT ;  /* 0x008000003600780b */ /* 0x000fe20003f6e000 */
[----:B------:R-:W-:Y:S01]  /*0f70*/  FADD R43, R43, 9.9999997473787516356e-06 ;  /* 0x3727c5ac2b2b7421 */ /* 0x000fe20000000000 */
[----:B-1----:R-:W-:-:S03]  /*0f80*/  FMUL R55, R55, R52 ;  /* 0x0000003437377220 */ /* 0x002fc60000400000 */
[----:B------:R-:W1:Y:S02]  /*0f90*/  MUFU.SQRT R52, R43 ;  /* 0x0000002b00347308 */ /* 0x000e640000002000 */
[----:B------:R-:W-:Y:S01]  /*0fa0*/  @P5 FMUL R54, R54, 0.25 ;  /* 0x3e80000036365820 */ /* 0x000fe20000400000 */
[----:B0-----:R-:W-:Y:S01]  /*0fb0*/  FMUL R21, R21, R20 ;  /* 0x0000001415157220 */ /* 0x001fe20000400000 */
[----:B----4-:R-:W-:-:S04]  /*0fc0*/  SEL R20, R36, RZ, !P0 ;  /* 0x000000ff24147207 */ /* 0x010fc80004000000 */
[----:B------:R-:W-:Y:S01]  /*0fd0*/  @!P3 FMUL R54, R54, 16777216 ;  /* 0x4b8000003636b820 */ /* 0x000fe20000400000 */
[----:B------:R-:W0:Y:S01]  /*0fe0*/  MUFU.RCP R23, R22 ;  /* 0x0000001600177308 */ /* 0x000e220000001000 */
[----:B------:R-:W-:Y:S01]  /*0ff0*/  FADD R20, R20, 9.9999997473787516356e-06 ;  /* 0x3727c5ac14147421 */ /* 0x000fe20000000000 */
[----:B------:R-:W-:-:S06]  /*1000*/  FSEL R57, R56, 1, P5 ;  /* 0x3f80000038397808 */ /* 0x000fcc0002800000 */
[----:B------:R-:W3:Y:S01]  /*1010*/  MUFU.RCP R54, R54 ;  /* 0x0000003600367308 */ /* 0x000ee20000001000 */
[C---:B-1----:R-:W-:Y:S01]  /*1020*/  FSETP.GT.AND P5, PT, R52.reuse, 8.50705917302346158658e+37, PT ;  /* 0x7e8000003400780b */ /* 0x042fe20003fa4000 */
[----:B------:R-:W-:Y:S01]  /*1030*/  @!P3 FMUL R57, R57, 16777216 ;  /* 0x4b8000003939b820 */ /* 0x000fe20000400000 */
[----:B------:R-:W-:-:S05]  /*1040*/  FSETP.GEU.AND P3, PT, R52, 1.175494350822287508e-38, PT ;  /* 0x008000003400780b */ /* 0x000fca0003f6e000 */
[----:B------:R-:W1:Y:S01]  /*1050*/  MUFU.SQRT R20, R20 ;  /* 0x0000001400147308 */ /* 0x000e620000002000 */
[----:B------:R-:W-:Y:S01]  /*1060*/  SEL R37, R37, RZ, !P0 ;  /* 0x000000ff25257207 */ /* 0x000fe20004000000 */
[----:B0-----:R-:W-:Y:S01]  /*1070*/  FMUL R23, R23, R58 ;  /* 0x0000003a17177220 */ /* 0x001fe20000400000 */
[----:B------:R-:W-:-:S03]  /*1080*/  FSEL R58, R56, 1, P5 ;  /* 0x3f800000383a7808 */ /* 0x000fc60002800000 */
[----:B------:R-:W-:Y:S01]  /*1090*/  FADD R37, R37, 9.9999997473787516356e-06 ;  /* 0x3727c5ac25257421 */ /* 0x000fe20000000000 */
[----:B---3--:R-:W-:Y:S01]  /*10a0*/  FMUL R36, R54, R57 ;  /* 0x0000003936247220 */ /* 0x008fe20000400000 */
[----:B------:R-:W-:Y:S01]  /*10b0*/  SEL R57, R35, RZ, !P6 ;  /* 0x000000ff23397207 */ /* 0x000fe20007000000 */
[----:B------:R-:W-:Y:S01]  /*10c0*/  @P5 FMUL R52, R52, 0.25 ;  /* 0x3e80000034345820 */ /* 0x000fe20000400000 */
[----:B------:R-:W-:Y:S02]  /*10d0*/  SEL R35, R32, RZ, !P6 ;  /* 0x000000ff20237207 */ /* 0x000fe40007000000 */
[----:B------:R-:W0:Y:S01]  /*10e0*/  MUFU.SQRT R32, R37 ;  /* 0x0000002500207308 */ /* 0x000e220000002000 */
[----:B------:R-:W-:Y:S01]  /*10f0*/  @!P3 FMUL R52, R52, 16777216 ;  /* 0x4b8000003434b820 */ /* 0x000fe20000400000 */
[----:B-1----:R-:W-:Y:S01]  /*1100*/  FSETP.GT.AND P5, PT, R20, 8.50705917302346158658e+37, PT ;  /* 0x7e8000001400780b */ /* 0x002fe20003fa4000 */
[----:B------:R-:W-:Y:S01]  /*1110*/  @!P3 FMUL R58, R58, 16777216 ;  /* 0x4b8000003a3ab820 */ /* 0x000fe20000400000 */
[----:B------:R-:W-:-:S02]  /*1120*/  SEL R44, R44, RZ, !P6 ;  /* 0x000000ff2c2c7207 */ /* 0x000fc40007000000 */
[----:B------:R-:W-:Y:S02]  /*1130*/  FSETP.GEU.AND P3, PT, R20, 1.175494350822287508e-38, PT ;  /* 0x008000001400780b */ /* 0x000fe40003f6e000 */
[----:B------:R-:W1:Y:S01]  /*1140*/  MUFU.RCP R43, R52 ;  /* 0x00000034002b7308 */ /* 0x000e620000001000 */
[----:B------:R-:W-:Y:S01]  /*1150*/  FADD R44, R44, -R35 ;  /* 0x800000232c2c7221 */ /* 0x000fe20000000000 */
[----:B------:R-:W-:Y:S02]  /*1160*/  SEL R38, R38, RZ, !P0 ;  /* 0x000000ff26267207 */ /* 0x000fe40004000000 */
[----:B------:R-:W-:Y:S01]  /*1170*/  SEL R22, R47, RZ, !P6 ;  /* 0x000000ff2f167207 */ /* 0x000fe20007000000 */
[----:B------:R-:W-:Y:S01]  /*1180*/  FMUL R21, R21, R44 ;  /* 0x0000002c15157220 */ /* 0x000fe20000400000 */
[----:B------:R-:W-:Y:S02]  /*1190*/  SEL R46, R46, RZ, !P6 ;  /* 0x000000ff2e2e7207 */ /* 0x000fe40007000000 */
[----:B------:R-:W-:Y:S01]  /*11a0*/  SEL R47, R34, RZ, !P6 ;  /* 0x000000ff222f7207 */ /* 0x000fe20007000000 */
[----:B------:R-:W-:Y:S01]  /*11b0*/  @P5 FMUL R20, R20, 0.25 ;  /* 0x3e80000014145820 */ /* 0x000fe20000400000 */
[----:B------:R-:W-:Y:S01]  /*11c0*/  FSEL R44, R56, 1, P5 ;  /* 0x3f800000382c7808 */ /* 0x000fe20002800000 */
[----:B------:R-:W-:Y:S01]  /*11d0*/  FADD R38, R38, 9.9999997473787516356e-06 ;  /* 0x3727c5ac26267421 */ /* 0x000fe20000000000 */
[----:B------:R-:W-:-:S02]  /*11e0*/  SEL R45, R45, RZ, !P6 ;  /* 0x000000ff2d2d7207 */ /* 0x000fc40007000000 */
[----:B------:R-:W-:Y:S02]  /*11f0*/  SEL R34, R33, RZ, !P6 ;  /* 0x000000ff21227207 */ /* 0x000fe40007000000 */
[----:B0-----:R-:W-:Y:S01]  /*1200*/  FSETP.GT.AND P5, PT, R32, 8.50705917302346158658e+37, PT ;  /* 0x7e8000002000780b */ /* 0x001fe20003fa4000 */
[----:B------:R-:W-:Y:S01]  /*1210*/  FADD R33, R46, -R47 ;  /* 0x8000002f2e217221 */ /* 0x000fe20000000000 */
[----:B------:R-:W-:Y:S01]  /*1220*/  SEL R47, R14, RZ, !P6 ;  /* 0x000000ff0e2f7207 */ /* 0x000fe20007000000 */
[----:B------:R-:W-:Y:S01]  /*1230*/  @!P3 FMUL R20, R20, 16777216 ;  /* 0x4b8000001414b820 */ /* 0x000fe20000400000 */
[----:B------:R-:W-:Y:S01]  /*1240*/  @!P3 FMUL R44, R44, 16777216 ;  /* 0x4b8000002c2cb820 */ /* 0x000fe20000400000 */
[----:B------:R-:W0:Y:S01]  /*1250*/  MUFU.SQRT R14, R38 ;  /* 0x00000026000e7308 */ /* 0x000e220000002000 */
[----:B------:R-:W-:Y:S01]  /*1260*/  FSETP.GEU.AND P3, PT, R32, 1.175494350822287508e-38, PT ;  /* 0x008000002000780b */ /* 0x000fe20003f6e000 */
[----:B------:R-:W-:Y:S01]  /*1270*/  FADD R34, R45, -R34 ;  /* 0x800000222d227221 */ /* 0x000fe20000000000 */
[----:B-1----:R-:W-:Y:S01]  /*1280*/  FMUL R43, R43, R58 ;  /* 0x0000003a2b2b7220 */ /* 0x002fe20000400000 */
[----:B------:R-:W-:Y:S01]  /*1290*/  FADD R22, R22, -R57 ;  /* 0x8000003916167221 */ /* 0x000fe20000000000 */
[----:B------:R-:W-:Y:S01]  /*12a0*/  SHF.R.S32.HI R60, RZ, 0xa, R60 ;  /* 0x0000000aff3c7819 */ /* 0x000fe2000001143c */
[----:B------:R-:W-:Y:S01]  /*12b0*/  FMUL R23, R23, R34 ;  /* 0x0000002217177220 */ /* 0x000fe20000400000 */
[----:B------:R-:W-:Y:S01]  /*12c0*/  SEL R34, R28, RZ, !P6 ;  /* 0x000000ff1c227207 */ /* 0x000fe20007000000 */
[----:B------:R-:W-:Y:S01]  /*12d0*/  FMUL R22, R43, R22 ;  /* 0x000000162b167220 */ /* 0x000fe20000400000 */
[----:B------:R-:W-:Y:S01]  /*12e0*/  SEL R45, R12, RZ, !P6 ;  /* 0x000000ff0c2d7207 */ /* 0x000fe20007000000 */
[----:B------:R-:W-:Y:S01]  /*12f0*/  IMAD R12, R60, 0x180, RZ ;  /* 0x000001803c0c7824 */ /* 0x000fe200078e02ff */
[----:B------:R-:W-:-:S02]  /*1300*/  SEL R39, R39, RZ, !P0 ;  /* 0x000000ff27277207 */ /* 0x000fc40004000000 */
[----:B------:R-:W-:Y:S02]  /*1310*/  SEL R31, R31, RZ, !P6 ;  /* 0x000000ff1f1f7207 */ /* 0x000fe40007000000 */
[----:B------:R-:W-:Y:S01]  /*1320*/  SEL R52, R15, RZ, !P6 ;  /* 0x000000ff0f347207 */ /* 0x000fe20007000000 */
[----:B------:R-:W-:Y:S01]  /*1330*/  @P5 FMUL R32, R32, 0.25 ;  /* 0x3e80000020205820 */ /* 0x000fe20000400000 */
[----:B------:R-:W-:Y:S01]  /*1340*/  FSEL R43, R56, 1, P5 ;  /* 0x3f800000382b7808 */ /* 0x000fe20002800000 */
[----:B------:R-:W-:Y:S01]  /*1350*/  FFMA R45, R34, R21, R45 ;  /* 0x00000015222d7223 */ /* 0x000fe2000000002d */
[----:B------:R-:W-:Y:S01]  /*1360*/  FADD R34, R39, 9.9999997473787516356e-06 ;  /* 0x3727c5ac27227421 */ /* 0x000fe20000000000 */
[----:B------:R-:W-:Y:S01]  /*1370*/  FFMA R52, R31, R22, R52 ;  /* 0x000000161f347223 */ /* 0x000fe20000000034 */
[----:B------:R-:W-:Y:S01]  /*1380*/  SHF.R.S32.HI R22, RZ, 0x1f, R12 ;  /* 0x0000001fff167819 */ /* 0x000fe2000001140c */
[----:B------:R-:W-:Y:S01]  /*1390*/  @!P3 FMUL R32, R32, 16777216 ;  /* 0x4b8000002020b820 */ /* 0x000fe20000400000 */
[----:B------:R-:W-:Y:S01]  /*13a0*/  @!P3 FMUL R43, R43, 16777216 ;  /* 0x4b8000002b2bb820 */ /* 0x000fe20000400000 */
[----:B------:R-:W-:-:S02]  /*13b0*/  IADD3 R12, P3, R3, R12, RZ ;  /* 0x0000000c030c7210 */ /* 0x000fc40007f7e0ff */
[C---:B0-----:R-:W-:Y:S01]  /*13c0*/  FSETP.GT.AND P5, PT, R14.reuse, 8.50705917302346158658e+37, PT ;  /* 0x7e8000000e00780b */ /* 0x041fe20003fa4000 */
[----:B------:R-:W0:Y:S01]  /*13d0*/  MUFU.SQRT R34, R34 ;  /* 0x0000002200227308 */ /* 0x000e220000002000 */
[----:B------:R-:W-:Y:S02]  /*13e0*/  LEA.HI.X.SX32 R59, R3, R22, 0x1, P3 ;  /* 0x00000016033b7211 */ /* 0x000fe400018f0eff */
[----:B------:R-:W-:Y:S01]  /*13f0*/  FSETP.GEU.AND P3, PT, R14, 1.175494350822287508e-38, PT ;  /* 0x008000000e00780b */ /* 0x000fe20003f6e000 */
[----:B------:R-:W-:Y:S01]  /*1400*/  FMUL R33, R36, R33 ;  /* 0x0000002124217220 */ /* 0x000fe20000400000 */
[----:B------:R-:W-:Y:S01]  /*1410*/  SEL R30, R30, RZ, !P6 ;  /* 0x000000ff1e1e7207 */ /* 0x000fe20007000000 */
[----:B------:R-:W-:Y:S01]  /*1420*/  IMAD.SHL.U32 R58, R12, 0x4, RZ ;  /* 0x000000040c3a7824 */ /* 0x000fe200078e00ff */
[----:B------:R-:W-:-:S05]  /*1430*/  FSEL R68, R56, 1, P5 ;  /* 0x3f80000038447808 */ /* 0x000fca0002800000 */
[----:B------:R-:W-:Y:S01]  /*1440*/  @P5 FMUL R14, R14, 0.25 ;  /* 0x3e8000000e0e5820 */ /* 0x000fe20000400000 */
[----:B------:R-:W-:Y:S01]  /*1450*/  FFMA R47, R30, R33, R47 ;  /* 0x000000211e2f7223 */ /* 0x000fe2000000002f */
[----:B------:R-:W-:Y:S02]  /*1460*/  SHF.L.U64.HI R59, R12, 0x2, R59 ;  /* 0x000000020c3b7819 */ /* 0x000fe4000001023b */
[----:B------:R-:W-:Y:S01]  /*1470*/  IADD3 R30, P5, R58, UR6, RZ ;  /* 0x000000063a1e7c10 */ /* 0x000fe2000ffbe0ff */
[----:B------:R-:W-:Y:S01]  /*1480*/  @!P3 FMUL R14, R14, 16777216 ;  /* 0x4b8000000e0eb820 */ /* 0x000fe20000400000 */
[----:B------:R-:W-:Y:S01]  /*1490*/  @!P3 FMUL R68, R68, 16777216 ;  /* 0x4b8000004444b820 */ /* 0x000fe20000400000 */
[C---:B0-----:R-:W-:Y:S02]  /*14a0*/  FSETP.GT.AND P3, PT, R34.reuse, 8.50705917302346158658e+37, PT ;  /* 0x7e8000002200780b */ /* 0x041fe40003f64000 */
[----:B------:R-:W-:Y:S02]  /*14b0*/  SEL R46, R29, RZ, !P6 ;  /* 0x000000ff1d2e7207 */ /* 0x000fe40007000000 */
[----:B------:R-:W0:Y:S01]  /*14c0*/  LDC.64 R28, c[0x0][0x250] ;  /* 0x00009400ff1c7b82 */ /* 0x000e220000000a00 */
[----:B------:R-:W-:Y:S01]  /*14d0*/  IADD3.X R31, R59, UR7, RZ, P5, !PT ;  /* 0x000000073b1f7c10 */ /* 0x000fe2000affe4ff */
[----:B------:R1:W3:Y:S01]  /*14e0*/  MUFU.RCP R15, R20 ;  /* 0x00000014000f7308 */ /* 0x0002e20000001000 */
[----:B------:R-:W-:-:S02]  /*14f0*/  FSETP.GEU.AND P5, PT, R34, 1.175494350822287508e-38, PT ;  /* 0x008000002200780b */ /* 0x000fc40003fae000 */
[----:B------:R-:W-:Y:S02]  /*1500*/  SEL R13, R13, RZ, !P6 ;  /* 0x000000ff0d0d7207 */ /* 0x000fe40007000000 */
[----:B------:R-:W-:Y:S02]  /*1510*/  CS2R R36, SRZ ;  /* 0x0000000000247805 */ /* 0x000fe4000001ff00 */
[----:B------:R-:W-:Y:S01]  /*1520*/  CS2R R38, SRZ ;  /* 0x0000000000267805 */ /* 0x000fe2000001ff00 */
[----:B------:R-:W-:-:S04]  /*1530*/  IMAD.WIDE R62, R3, 0x4, R62 ;  /* 0x00000004033e7825 */ /* 0x000fc800078e023e */
[----:B------:R-:W-:Y:S01]  /*1540*/  @P3 FMUL R34, R34, 0.25 ;  /* 0x3e80000022223820 */ /* 0x000fe20000400000 */
[----:B------:R-:W-:Y:S01]  /*1550*/  FFMA R46, R46, R23, R13 ;  /* 0x000000172e2e7223 */ /* 0x000fe2000000000d */
[----:B------:R4:W-:Y:S01]  /*1560*/  MUFU.RCP R66, R32 ;  /* 0x0000002000427308 */ /* 0x0009e20000001000 */
[----:B-----5:R-:W-:Y:S01]  /*1570*/  SEL R26, R26, RZ, !P0 ;  /* 0x000000ff1a1a7207 */ /* 0x020fe20004000000 */
[----:B------:R-:W-:Y:S01]  /*1580*/  ULDC.64 UR6, c[0x0][0x288] ;  /* 0x0000a20000067ab9 */ /* 0x000fe20000000a00 */
[----:B------:R-:W-:Y:S01]  /*1590*/  @!P5 FMUL R34, R34, 16777216 ;  /* 0x4b8000002222d820 */ /* 0x000fe20000400000 */
[----:B-1----:R-:W-:Y:S02]  /*15a0*/  CS2R R20, SRZ ;  /* 0x0000000000147805 */ /* 0x002fe4000001ff00 */
[----:B------:R-:W-:Y:S01]  /*15b0*/  CS2R R22, SRZ ;  /* 0x0000000000167805 */ /* 0x000fe2000001ff00 */
[C---:B----4-:R-:W-:Y:S02]  /*15c0*/  IMAD.WIDE R32, R4.reuse, 0x4, R64 ;  /* 0x0000000404207825 */ /* 0x050fe400078e0240 */
[----:B------:R-:W1:Y:S02]  /*15d0*/  MUFU.RCP R34, R34 ;  /* 0x0000002200227308 */ /* 0x000e640000001000 */
[----:B0-----:R-:W-:Y:S01]  /*15e0*/  IMAD.WIDE R12, R4, 0x4, R28 ;  /* 0x00000004040c7825 */ /* 0x001fe200078e021c */
[----:B------:R0:W4:Y:S03]  /*15f0*/  @!P0 LDG.E.EL.128 R20, desc[UR4][R32.64+-0x200] ;  /* 0xfffe000420148981 */ /* 0x000126000c2e1d00 */
[----:B---3--:R-:W-:Y:S01]  /*1600*/  FMUL R44, R15, R44 ;  /* 0x0000002c0f2c7220 */ /* 0x008fe20000400000 */
[----:B------:R3:W5:Y:S01]  /*1610*/  @!P0 LDG.E.EL.128 R36, desc[UR4][R12.64+-0x200] ;  /* 0xfffe00040c248981 */ /* 0x000762000c2e1d00 */
[----:B------:R1:W1:Y:S01]  /*1620*/  MUFU.RCP R57, R14 ;  /* 0x0000000e00397308 */ /* 0x0002620000001000 */
[----:B0-----:R-:W-:-:S02]  /*1630*/  FSEL R33, R56, 1, P3 ;  /* 0x3f80000038217808 */ /* 0x001fc40001800000 */
[----:B--2---:R-:W-:Y:S02]  /*1640*/  SEL R32, R19, RZ, !P0 ;  /* 0x000000ff13207207 */ /* 0x004fe40004000000 */
[----:B---3--:R-:W-:Y:S02]  /*1650*/  CS2R R12, SRZ ;  /* 0x00000000000c7805 */ /* 0x008fe4000001ff00 */
[----:B-1----:R-:W-:Y:S02]  /*1660*/  CS2R R14, SRZ ;  /* 0x00000000000e7805 */ /* 0x002fe4000001ff00 */
[----:B------:R-:W-:Y:S01]  /*1670*/  SEL R19, R27, RZ, !P0 ;  /* 0x000000ff1b137207 */ /* 0x000fe20004000000 */
[----:B------:R-:W-:-:S04]  /*1680*/  @!P5 FMUL R33, R33, 16777216 ;  /* 0x4b8000002121d820 */ /* 0x000fc80000400000 */
[----:B------:R-:W-:Y:S01]  /*1690*/  FMUL R56, R34, R33 ;  /* 0x0000002122387220 */ /* 0x000fe20000400000 */
[----:B------:R-:W-:Y:S01]  /*16a0*/  FADD R19, R19, -R32 ;  /* 0x8000002013137221 */ /* 0x000fe20000000000 */
[----:B------:R0:W2:Y:S01]  /*16b0*/  @!P4 LDG.E.EL.128 R12, desc[UR4][R30.64+-0x200] ;  /* 0xfffe00041e0cc981 */ /* 0x0000a2000c2e1d00 */
[----:B------:R-:W-:Y:S02]  /*16c0*/  CS2R R32, SRZ ;  /* 0x0000000000207805 */ /* 0x000fe4000001ff00 */
[----:B------:R-:W-:Y:S01]  /*16d0*/  CS2R R34, SRZ ;  /* 0x0000000000227805 */ /* 0x000fe2000001ff00 */
[----:B------:R-:W-:Y:S01]  /*16e0*/  FMUL R57, R57, R68 ;  /* 0x0000004439397220 */ /* 0x000fe20000400000 */
[----:B------:R-:W-:-:S04]  /*16f0*/  SEL R68, R17, RZ, !P0 ;  /* 0x000000ff11447207 */ /* 0x000fc80004000000 */
[----:B------:R-:W3:Y:S01]  /*1700*/  @!P4 LDG.E.EL.128 R32, desc[UR4][R62.64+-0x200] ;  /* 0xfffe00043e20c981 */ /* 0x000ee2000c2e1d00 */
[----:B------:R-:W-:Y:S02]  /*1710*/  SEL R17, R18, RZ, !P0 ;  /* 0x000000ff12117207 */ /* 0x000fe40004000000 */
[----:B------:R-:W-:Y:S02]  /*1720*/  SEL R25, R25, RZ, !P0 ;  /* 0x000000ff19197207 */ /* 0x000fe40004000000 */
[----:B------:R-:W-:Y:S02]  /*1730*/  SEL R61, R16, RZ, !P0 ;  /* 0x000000ff103d7207 */ /* 0x000fe40004000000 */
[----:B------:R-:W-:Y:S01]  /*1740*/  SEL R24, R24, RZ, !P0 ;  /* 0x000000ff18187207 */ /* 0x000fe20004000000 */
[----:B------:R-:W-:Y:S01]  /*1750*/  FMUL R43, R66, R43 ;  /* 0x0000002b422b7220 */ /* 0x000fe20000400000 */
[----:B------:R-:W-:Y:S01]  /*1760*/  FADD R66, R26, -R17 ;  /* 0x800000111a427221 */ /* 0x000fe20000000000 */
[----:B------:R-:W-:-:S04]  /*1770*/  IMAD.WIDE R26, R3, 0x4, R28 ;  /* 0x00000004031a7825 */ /* 0x000fc800078e021c */
[----:B------:R-:W-:Y:S01]  /*1780*/  FMUL R56, R56, R19 ;  /* 0x0000001338387220 */ /* 0x000fe20000400000 */
[----:B------:R-:W-:Y:S01]  /*1790*/  FADD R68, R25, -R68 ;  /* 0x8000004419447221 */ /* 0x000fe20000000000 */
[----:B------:R-:W-:Y:S02]  /*17a0*/  CS2R R28, SRZ ;  /* 0x00000000001c7805 */ /* 0x000fe4000001ff00 */
[----:B0-----:R-:W-:Y:S01]  /*17b0*/  CS2R R30, SRZ ;  /* 0x00000000001e7805 */ /* 0x001fe2000001ff00 */
[----:B------:R-:W-:Y:S01]  /*17c0*/  FADD R61, R24, -R61 ;  /* 0x8000003d183d7221 */ /* 0x000fe20000000000 */
[----:B------:R-:W-:Y:S02]  /*17d0*/  CS2R R16, SRZ ;  /* 0x0000000000107805 */ /* 0x000fe4000001ff00 */
[----:B------:R-:W-:Y:S01]  /*17e0*/  CS2R R18, SRZ ;  /* 0x0000000000127805 */ /* 0x000fe2000001ff00 */
[----:B------:R-:W-:Y:S01]  /*17f0*/  IMAD.WIDE R24, R3, 0x4, R64 ;  /* 0x0000000403187825 */ /* 0x000fe200078e0240 */
[----:B------:R-:W3:Y:S03]  /*1800*/  @!P4 LDG.E.EL.128 R28, desc[UR4][R26.64+-0x200] ;  /* 0xfffe00041a1cc981 */ /* 0x000ee6000c2e1d00 */
[----:B------:R-:W-:Y:S01]  /*1810*/  FMUL R57, R57, R66 ;  /* 0x0000004239397220 */ /* 0x000fe20000400000 */
[----:B------:R-:W-:Y:S01]  /*1820*/  FMUL R68, R43, R68 ;  /* 0x000000442b447220 */ /* 0x000fe20000400000 */
[----:B------:R-:W0:Y:S01]  /*1830*/  LDC.64 R66, c[0x0][0x298] ;  /* 0x0000a600ff427b82 */ /* 0x000e220000000a00 */
[----:B------:R4:W3:Y:S01]  /*1840*/  @!P4 LDG.E.EL.128 R16, desc[UR4][R24.64+-0x200] ;  /* 0xfffe00041810c981 */ /* 0x0008e2000c2e1d00 */
[----:B------:R-:W-:-:S02]  /*1850*/  ISETP.GT.AND P5, PT, R4, 0x27f, PT ;  /* 0x0000027f0400780c */ /* 0x000fc40003fa4270 */
[----:B-----5:R-:W-:-:S04]  /*1860*/  SEL R39, R39, RZ, !P0 ;  /* 0x000000ff27277207 */ /* 0x020fc80004000000 */
[----:B------:R-:W1:Y:S01]  /*1870*/  LDC.64 R64, c[0x0][0x210] ;  /* 0x00008400ff407b82 */ /* 0x000e620000000a00 */
[----:B----4-:R-:W-:Y:S02]  /*1880*/  SEL R25, R22, RZ, !P0 ;  /* 0x000000ff16197207 */ /* 0x010fe40004000000 */
[----:B------:R-:W-:Y:S02]  /*1890*/  SEL R26, R23, RZ, !P0 ;  /* 0x000000ff171a7207 */ /* 0x000fe40004000000 */
[----:B------:R-:W-:Y:S02]  /*18a0*/  SEL R22, R21, RZ, !P0 ;  /* 0x000000ff15167207 */ /* 0x000fe40004000000 */
[----:B------:R-:W-:Y:S02]  /*18b0*/  SEL R36, R36, RZ, !P0 ;  /* 0x000000ff24247207 */ /* 0x000fe40004000000 */
[----:B------:R-:W-:Y:S02]  /*18c0*/  SEL R38, R38, RZ, !P0 ;  /* 0x000000ff26267207 */ /* 0x000fe40004000000 */
[----:B------:R-:W-:Y:S01]  /*18d0*/  SEL R21, R20, RZ, !P0 ;  /* 0x000000ff14157207 */ /* 0x000fe20004000000 */
[----:B------:R-:W-:Y:S01]  /*18e0*/  FFMA R43, R39, R56, R26 ;  /* 0x00000038272b7223 */ /* 0x000fe2000000001a */
[----:B------:R-:W-:-:S02]  /*18f0*/  SEL R37, R37, RZ, !P0 ;  /* 0x000000ff25257207 */ /* 0x000fc40004000000 */
[----:B--2---:R-:W-:Y:S01]  /*1900*/  SEL R23, R15, RZ, !P4 ;  /* 0x000000ff0f177207 */ /* 0x004fe20006000000 */
[----:B------:R-:W-:Y:S01]  /*1910*/  FMUL R15, R44, R61 ;  /* 0x0000003d2c0f7220 */ /* 0x000fe20000400000 */
[----:B------:R-:W-:Y:S02]  /*1920*/  FFMA R44, R38, R57, R25 ;  /* 0x00000039262c7223 */ /* 0x000fe40000000019 */
[----:B------:R-:W2:Y:S01]  /*1930*/  LDC.64 R56, c[0x0][0x290] ;  /* 0x0000a400ff387b82 */ /* 0x000ea20000000a00 */
[----:B------:R-:W-:Y:S01]  /*1940*/  FFMA R15, R36, R15, R21 ;  /* 0x0000000f240f7223 */ /* 0x000fe20000000015 */
[----:B------:R-:W-:Y:S02]  /*1950*/  IADD3 R36, P3, R51, UR6, RZ ;  /* 0x0000000633247c10 */ /* 0x000fe4000ff7e0ff */
[----:B---3--:R-:W-:Y:S01]  /*1960*/  SEL R26, R35, RZ, !P4 ;  /* 0x000000ff231a7207 */ /* 0x008fe20006000000 */
[----:B------:R-:W-:Y:S01]  /*1970*/  FFMA R35, R37, R68, R22 ;  /* 0x0000004425237223 */ /* 0x000fe20000000016 */
[----:B------:R-:W-:-:S02]  /*1980*/  IADD3.X R37, R50, UR7, RZ, P3, !PT ;  /* 0x0000000732257c10 */ /* 0x000fc40009ffe4ff */
[----:B------:R-:W-:Y:S01]  /*1990*/  IADD3 R58, P3, R58, UR6, RZ ;  /* 0x000000063a3a7c10 */ /* 0x000fe2000ff7e0ff */
[----:B------:R-:W-:Y:S01]  /*19a0*/  FADD R20, R23, -R26 ;  /* 0x8000001a17147221 */ /* 0x000fe20000000000 */
[----:B------:R-:W-:Y:S02]  /*19b0*/  CS2R R22, SRZ ;  /* 0x0000000000167805 */ /* 0x000fe4000001ff00 */
[----:B------:R-:W-:Y:S01]  /*19c0*/  IADD3.X R59, R59, UR7, RZ, P3, !PT ;  /* 0x000000073b3b7c10 */ /* 0x000fe20009ffe4ff */
[----:B------:R-:W-:Y:S01]  /*19d0*/  FMUL R55, R55, R20 ;  /* 0x0000001437377220 */ /* 0x000fe20000400000 */
[----:B------:R-:W-:Y:S02]  /*19e0*/  CS2R R20, SRZ ;  /* 0x0000000000147805 */ /* 0x000fe4000001ff00 */
[C---:B------:R-:W-:Y:S02]  /*19f0*/  ISETP.GT.AND P3, PT, R3.reuse, 0x27f, PT ;  /* 0x0000027f0300780c */ /* 0x040fe40003f64270 */
[----:B------:R-:W-:Y:S01]  /*1a00*/  CS2R R38, SRZ ;  /* 0x0000000000267805 */ /* 0x000fe2000001ff00 */
[----:B0-----:R-:W-:Y:S01]  /*1a10*/  IMAD.WIDE R50, R3, 0x4, R66 ;  /* 0x0000000403327825 */ /* 0x001fe200078e0242 */
[----:B------:R0:W3:Y:S01]  /*1a20*/  @P5 LDG.E.EL.128 R20, desc[UR4][R36.64+-0xa00] ;  /* 0xfff6000424145981 */ /* 0x0000e2000c2e1d00 */
[----:B------:R-:W-:-:S02]  /*1a30*/  SEL R24, R31, RZ, !P4 ;  /* 0x000000ff1f187207 */ /* 0x000fc40006000000 */
[----:B------:R-:W-:Y:S02]  /*1a40*/  SEL R19, R19, RZ, !P4 ;  /* 0x000000ff13137207 */ /* 0x000fe40006000000 */
[----:B0-----:R-:W-:Y:S02]  /*1a50*/  CS2R R36, SRZ ;  /* 0x0000000000247805 */ /* 0x001fe4000001ff00 */
[----:B------:R-:W-:Y:S01]  /*1a60*/  CS2R R26, SRZ ;  /* 0x00000000001a7805 */ /* 0x000fe2000001ff00 */
[----:B------:R-:W-:Y:S01]  /*1a70*/  FFMA R31, R24, R55, R19 ;  /* 0x00000037181f7223 */ /* 0x000fe20000000013 */
[----:B------:R-:W-:Y:S01]  /*1a80*/  CS2R R24, SRZ ;  /* 0x0000000000187805 */ /* 0x000fe2000001ff00 */
[C---:B--2---:R-:W-:Y:S01]  /*1a90*/  IMAD.WIDE R68, R4.reuse, 0x4, R56 ;  /* 0x0000000404447825 */ /* 0x044fe200078e0238 */
[----:B------:R-:W2:Y:S04]  /*1aa0*/  @P3 LDG.E.EL.128 R36, desc[UR4][R50.64+-0xa00] ;  /* 0xfff6000432243981 */ /* 0x000ea8000c2e1d00 */
[----:B------:R0:W4:Y:S01]  /*1ab0*/  @P5 LDG.E.EL.128 R24, desc[UR4][R68.64+-0xa00] ;  /* 0xfff6000444185981 */ /* 0x000122000c2e1d00 */
[----:B------:R-:W-:Y:S01]  /*1ac0*/  IMAD.WIDE R66, R4, 0x4, R66 ;  /* 0x0000000404427825 */ /* 0x000fe200078e0242 */
[----:B---3--:R-:W-:-:S02]  /*1ad0*/  SEL R20, R20, RZ, P5 ;  /* 0x000000ff14147207 */ /* 0x008fc40002800000 */
[----:B--2---:R-:W-:-:S05]  /*1ae0*/  SEL R37, R37, RZ, P3 ;  /* 0x000000ff25257207 */ /* 0x004fca0001800000 */
[----:B0-----:R-:W-:Y:S01]  /*1af0*/  FADD R68, R37, 9.9999997473787516356e-06 ;  /* 0x3727c5ac25447421 */ /* 0x001fe20000000000 */
[----:B----4-:R-:W-:-:S05]  /*1b00*/  SEL R37, R24, RZ, P5 ;  /* 0x000000ff18257207 */ /* 0x010fca0002800000 */
[----:B------:R-:W-:Y:S01]  /*1b10*/  FADD R24, R20, -R37 ;  /* 0x8000002514187221 */ /* 0x000fe20000000000 */
[----:B------:R-:W-:Y:S02]  /*1b20*/  SEL R20, R38, RZ, P3 ;  /* 0x000000ff26147207 */ /* 0x000fe40001800000 */
[----:B------:R-:W-:Y:S02]  /*1b30*/  SEL R50, R25, RZ, P5 ;  /* 0x000000ff19327207 */ /* 0x000fe40002800000 */
[----:B------:R-:W-:Y:S01]  /*1b40*/  SEL R21, R21, RZ, P5 ;  /* 0x000000ff15157207 */ /* 0x000fe20002800000 */
[----:B------:R-:W-:Y:S01]  /*1b50*/  FADD R20, R20, 9.9999997473787516356e-06 ;  /* 0x3727c5ac14147421 */ /* 0x000fe20000000000 */
[----:B------:R-:W-:Y:S02]  /*1b60*/  SEL R22, R22, RZ, P5 ;  /* 0x000000ff16167207 */ /* 0x000fe40002800000 */
[----:B------:R-:W-:Y:S01]  /*1b70*/  SEL R23, R23, RZ, P5 ;  /* 0x000000ff17177207 */ /* 0x000fe20002800000 */
[----:B------:R0:W-:Y:S01]  /*1b80*/  MUFU.SQRT R38, R20 ;  /* 0x0000001400267308 */ /* 0x0001e20000002000 */
[----:B------:R-:W-:Y:S01]  /*1b90*/  FADD R25, R21, -R50 ;  /* 0x8000003215197221 */ /* 0x000fe20000000000 */
[----:B------:R-:W-:-:S02]  /*1ba0*/  SEL R21, R26, RZ, P5 ;  /* 0x000000ff1a157207 */ /* 0x000fc40002800000 */
[----:B0-----:R-:W-:-:S03]  /*1bb0*/  SEL R20, R27, RZ, P5 ;  /* 0x000000ff1b147207 */ /* 0x001fc60002800000 */
[----:B------:R-:W-:Y:S02]  /*1bc0*/  FADD R26, R22, -R21 ;  /* 0x80000015161a7221 */ /* 0x000fe40000000000 */
[----:B------:R-:W-:Y:S01]  /*1bd0*/  FADD R27, R23, -R20 ;  /* 0x80000014171b7221 */ /* 0x000fe20000000000 */
[----:B------:R-:W-:Y:S02]  /*1be0*/  CS2R R20, SRZ ;  /* 0x0000000000147805 */ /* 0x000fe4000001ff00 */
[----:B------:R-:W-:-:S06]  /*1bf0*/  CS2R R22, SRZ ;  /* 0x0000000000167805 */ /* 0x000fcc000001ff00 */
[----:B------:R0:W2:Y:S01]  /*1c00*/  @P5 LDG.E.EL.128 R20, desc[UR4][R66.64+-0xa00] ;  /* 0xfff6000442145981 */ /* 0x0000a2000c2e1d00 */
[----:B------:R-:W-:Y:S02]  /*1c10*/  SEL R36, R36, RZ, P3 ;  /* 0x000000ff24247207 */ /* 0x000fe40001800000 */
[----:B------:R-:W-:-:S03]  /*1c20*/  SEL R19, R34, RZ, !P4 ;  /* 0x000000ff22137207 */ /* 0x000fc60006000000 */
[----:B------:R-:W-:-:S04]  /*1c30*/  FADD R63, R36, 9.9999997473787516356e-06 ;  /* 0x3727c5ac243f7421 */ /* 0x000fc80000000000 */
[----:B------:R-:W3:Y:S01]  /*1c40*/  MUFU.SQRT R34, R63 ;  /* 0x0000003f00227308 */ /* 0x000ee20000002000 */
[----:B------:R-:W-:-:S07]  /*1c50*/  P2R R49, PR, RZ, 0x2 ;  /* 0x00000002ff317803 */ /* 0x000fce0000000000 */
[----:B------:R-:W4:Y:S01]  /*1c60*/  MUFU.SQRT R36, R68 ;  /* 0x0000004400247308 */ /* 0x000f220000002000 */
[----:B---3--:R-:W-:Y:S01]  /*1c70*/  FSETP.GT.AND P1, PT, R34, 8.50705917302346158658e+37, PT ;  /* 0x7e8000002200780b */ /* 0x008fe20003f24000 */
[----:B------:R-:W-:Y:S01]  /*1c80*/  IMAD.MOV.U32 R55, RZ, RZ, 0x3e800000 ;  /* 0x3e800000ff377424 */ /* 0x000fe200078e00ff */
[----:B------:R-:W-:Y:S02]  /*1c90*/  SEL R14, R14, RZ, !P4 ;  /* 0x000000ff0e0e7207 */ /* 0x000fe40006000000 */
[----:B------:R-:W-:Y:S02]  /*1ca0*/  P2R R0, PR, RZ, 0x4 ;  /* 0x00000004ff007803 */ /* 0x000fe40000000000 */
[----:B------:R-:W-:Y:S01]  /*1cb0*/  FSETP.GEU.AND P2, PT, R34, 1.175494350822287508e-38, PT ;  /* 0x008000002200780b */ /* 0x000fe20003f4e000 */
[----:B------:R-:W-:Y:S01]  /*1cc0*/  FADD R19, R14, -R19 ;  /* 0x800000130e137221 */ /* 0x000fe20000000000 */
[----:B------:R-:W-:-:S05]  /*1cd0*/  FSEL R14, R55, 1, P1 ;  /* 0x3f800000370e7808 */ /* 0x000fca0000800000 */
[----:B------:R-:W-:Y:S01]  /*1ce0*/  @P1 FMUL R34, R34, 0.25 ;  /* 0x3e80000022221820 */ /* 0x000fe20000400000 */
[C---:B----4-:R-:W-:Y:S02]  /*1cf0*/  FSETP.GT.AND P1, PT, R36.reuse, 8.50705917302346158658e+37, PT ;  /* 0x7e8000002400780b */ /* 0x050fe40003f24000 */
[----:B------:R-:W-:Y:S02]  /*1d00*/  P2R R62, PR, RZ, 0x1 ;  /* 0x00000001ff3e7803 */ /* 0x000fe40000000000 */
[----:B------:R-:W-:Y:S02]  /*1d10*/  FSETP.GEU.AND P0, PT, R36, 1.175494350822287508e-38, PT ;  /* 0x008000002400780b */ /* 0x000fe40003f0e000 */
[----:B------:R-:W-:-:S07]  /*1d20*/  FSEL R37, R55, 1, P1 ;  /* 0x3f80000037257808 */ /* 0x000fce0000800000 */
[----:B------:R-:W-:-:S04]  /*1d30*/  @P1 FMUL R36, R36, 0.25 ;  /* 0x3e80000024241820 */ /* 0x000fc80000400000 */
[----:B------:R-:W-:Y:S01]  /*1d40*/  @!P0 FMUL R36, R36, 16777216 ;  /* 0x4b80000024248820 */ /* 0x000fe20000400000 */
[----:B------:R-:W-:Y:S01]  /*1d50*/  @!P0 FMUL R37, R37, 16777216 ;  /* 0x4b80000025258820 */ /* 0x000fe20000400000 */
[----:B------:R-:W-:Y:S01]  /*1d60*/  FSETP.GT.AND P0, PT, R38, 8.50705917302346158658e+37, PT ;  /* 0x7e8000002600780b */ /* 0x000fe20003f04000 */
[----:B------:R-:W-:Y:S01]  /*1d70*/  @!P2 FMUL R34, R34, 16777216 ;  /* 0x4b8000002222a820 */ /* 0x000fe20000400000 */
[----:B------:R-:W-:Y:S01]  /*1d80*/  @!P2 FMUL R14, R14, 16777216 ;  /* 0x4b8000000e0ea820 */ /* 0x000fe20000400000 */
[----:B------:R-:W-:Y:S02]  /*1d90*/  FSETP.GEU.AND P1, PT, R38, 1.175494350822287508e-38, PT ;  /* 0x008000002600780b */ /* 0x000fe40003f2e000 */
[----:B------:R-:W-:Y:S02]  /*1da0*/  SEL R39, R39, RZ, P3 ;  /* 0x000000ff27277207 */ /* 0x000fe40001800000 */
[----:B------:R-:W-:-:S06]  /*1db0*/  FSEL R50, R55, 1, P0 ;  /* 0x3f80000037327808 */ /* 0x000fcc0000000000 */
[----:B------:R-:W-:Y:S01]  /*1dc0*/  @P0 FMUL R38, R38, 0.25 ;  /* 0x3e80000026260820 */ /* 0x000fe20000400000 */
[----:B0-----:R-:W-:-:S04]  /*1dd0*/  FADD R66, R39, 9.9999997473787516356e-06 ;  /* 0x3727c5ac27427421 */ /* 0x001fc80000000000 */
[----:B------:R-:W0:Y:S01]  /*1de0*/  MUFU.SQRT R51, R66 ;  /* 0x0000004200337308 */ /* 0x000e220000002000 */
[----:B------:R-:W-:Y:S01]  /*1df0*/  @!P1 FMUL R38, R38, 16777216 ;  /* 0x4b80000026269820 */ /* 0x000fe20000400000 */
[----:B------:R-:W-:Y:S01]  /*1e00*/  @!P1 FMUL R50, R50, 16777216 ;  /* 0x4b80000032329820 */ /* 0x000fe20000400000 */
[----:B0-----:R-:W-:Y:S02]  /*1e10*/  FSETP.GEU.AND P1, PT, R51, 1.175494350822287508e-38, PT ;  /* 0x008000003300780b */ /* 0x001fe40003f2e000 */
[----:B------:R-:W-:Y:S01]  /*1e20*/  P2R R54, PR, RZ, 0x40 ;  /* 0x00000040ff367803 */ /* 0x000fe20000000000 */
[----:B------:R-:W-:Y:S02]  /*1e30*/  IMAD R61, R60, 0x80, R3 ;  /* 0x000000803c3d7824 */ /* 0x000fe400078e0203 */
[----:B------:R-:W-:Y:S02]  /*1e40*/  IMAD.IADD R53, R4, 0x1, R53 ;  /* 0x0000000104357824 */ /* 0x000fe400078e0235 */
[----:B-1----:R-:W-:-:S04]  /*1e50*/  IMAD.WIDE R60, R61, 0x4, R64 ;  /* 0x000000043d3c7825 */ /* 0x002fc800078e0240 */
[----:B------:R-:W-:Y:S01]  /*1e60*/  IMAD.WIDE R64, R53, 0x4, R64 ;  /* 0x0000000435407825 */ /* 0x000fe200078e0240 */
[----:B------:R-:W-:Y:S02]  /*1e70*/  P2R R53, PR, RZ, 0x10 ;  /* 0x00000010ff357803 */ /* 0x000fe40000000000 */
[----:B--2---:R-:W-:-:S05]  /*1e80*/  SEL R20, R20, RZ, P5 ;  /* 0x000000ff14147207 */ /* 0x004fca0002800000 */
[----:B------:R-:W-:-:S04]  /*1e90*/  FADD R20, R20, 9.9999997473787516356e-06 ;  /* 0x3727c5ac14147421 */ /* 0x000fc80000000000 */
[----:B------:R-:W0:Y:S01]  /*1ea0*/  MUFU.SQRT R63, R20 ;  /* 0x00000014003f7308 */ /* 0x000e220000002000 */
[----:B------:R-:W-:Y:S02]  /*1eb0*/  SEL R21, R21, RZ, P5 ;  /* 0x000000ff15157207 */ /* 0x000fe40002800000 */
[C---:B0-----:R-:W-:Y:S02]  /*1ec0*/  FSETP.GT.AND P2, PT, R63.reuse, 8.50705917302346158658e+37, PT ;  /* 0x7e8000003f00780b */ /* 0x041fe40003f44000 */
[----:B------:R-:W-:Y:S01]  /*1ed0*/  FSETP.GEU.AND P0, PT, R63, 1.175494350822287508e-38, PT ;  /* 0x008000003f00780b */ /* 0x000fe20003f0e000 */
[----:B------:R-:W-:Y:S01]  /*1ee0*/  FADD R67, R21, 9.9999997473787516356e-06 ;  /* 0x3727c5ac15437421 */ /* 0x000fe20000000000 */
[----:B------:R-:W-:-:S09]  /*1ef0*/  FSEL R69, R55, 1, P2 ;  /* 0x3f80000037457808 */ /* 0x000fd20001000000 */
[----:B------:R-:W-:-:S04]  /*1f00*/  @P2 FMUL R63, R63, 0.25 ;  /* 0x3e8000003f3f2820 */ /* 0x000fc80000400000 */
[----:B------:R-:W-:Y:S01]  /*1f10*/  @!P0 FMUL R63, R63, 16777216 ;  /* 0x4b8000003f3f8820 */ /* 0x000fe20000400000 */
[----:B------:R-:W0:Y:S01]  /*1f20*/  MUFU.SQRT R20, R67 ;  /* 0x0000004300147308 */ /* 0x000e220000002000 */
[----:B------:R-:W-:Y:S01]  /*1f30*/  @!P0 FMUL R69, R69, 16777216 ;  /* 0x4b80000045458820 */ /* 0x000fe20000400000 */
[----:B------:R-:W-:-:S06]  /*1f40*/  FSETP.GT.AND P0, PT, R51, 8.50705917302346158658e+37, PT ;  /* 0x7e8000003300780b */ /* 0x000fcc0003f04000 */
[----:B------:R-:W1:Y:S01]  /*1f50*/  MUFU.RCP R66, R63 ;  /* 0x0000003f00427308 */ /* 0x000e620000001000 */
[----:B------:R-:W-:-:S05]  /*1f60*/  SEL R22, R22, RZ, P5 ;  /* 0x000000ff16167207 */ /* 0x000fca0002800000 */
[----:B------:R-:W-:Y:S01]  /*1f70*/  FADD R68, R22, 9.9999997473787516356e-06 ;  /* 0x3727c5ac16447421 */ /* 0x000fe20000000000 */
[C---:B0-----:R-:W-:Y:S01]  /*1f80*/  FSETP.GT.AND P2, PT, R20.reuse, 8.50705917302346158658e+37, PT ;  /* 0x7e8000001400780b */ /* 0x041fe20003f44000 */
[----:B------:R-:W-:Y:S01]  /*1f90*/  @P0 FMUL R51, R51, 0.25 ;  /* 0x3e80000033330820 */ /* 0x000fe20000400000 */
[----:B------:R-:W-:Y:S02]  /*1fa0*/  FSEL R39, R55, 1, P0 ;  /* 0x3f80000037277808 */ /* 0x000fe40000000000 */
[----:B------:R-:W-:Y:S01]  /*1fb0*/  FSETP.GEU.AND P0, PT, R20, 1.175494350822287508e-38, PT ;  /* 0x008000001400780b */ /* 0x000fe20003f0e000 */
[----:B-1----:R-:W-:Y:S02]  /*1fc0*/  FMUL R69, R66, R69 ;  /* 0x0000004542457220 */ /* 0x002fe40000400000 */
[----:B------:R-:W0:Y:S01]  /*1fd0*/  MUFU.SQRT R66, R68 ;  /* 0x0000004400427308 */ /* 0x000e220000002000 */
[----:B------:R-:W-:-:S05]  /*1fe0*/  SEL R23, R23, RZ, P5 ;  /* 0x000000ff17177207 */ /* 0x000fca0002800000 */
[----:B------:R-:W-:Y:S01]  /*1ff0*/  @P2 FMUL R20, R20, 0.25 ;  /* 0x3e80000014142820 */ /* 0x000fe20000400000 */
[----:B------:R-:W-:Y:S01]  /*2000*/  FSEL R21, R55, 1, P2 ;  /* 0x3f80000037157808 */ /* 0x000fe20001000000 */
[----:B------:R-:W-:Y:S02]  /*2010*/  FADD R23, R23, 9.9999997473787516356e-06 ;  /* 0x3727c5ac17177421 */ /* 0x000fe40000000000 */
[----:B------:R-:W-:Y:S02]  /*2020*/  @!P0 FMUL R20, R20, 16777216 ;  /* 0x4b80000014148820 */ /* 0x000fe40000400000 */
[----:B------:R-:W1:Y:S01]  /*2030*/  MUFU.SQRT R67, R23 ;  /* 0x0000001700437308 */ /* 0x000e620000002000 */
[C---:B0-----:R-:W-:Y:S02]  /*2040*/  FSETP.GT.AND P2, PT, R66.reuse, 8.50705917302346158658e+37, PT ;  /* 0x7e8000004200780b */ /* 0x041fe40003f44000 */
[----:B------:R-:W-:-:S05]  /*2050*/  FSETP.GEU.AND P6, PT, R66, 1.175494350822287508e-38, PT ;  /* 0x008000004200780b */ /* 0x000fca0003fce000 */
[----:B------:R-:W0:Y:S01]  /*2060*/  MUFU.RCP R68, R20 ;  /* 0x0000001400447308 */ /* 0x000e220000001000 */
[----:B------:R-:W-:Y:S01]  /*2070*/  @!P0 FMUL R21, R21, 16777216 ;  /* 0x4b80000015158820 */ /* 0x000fe20000400000 */
[----:B------:R-:W-:Y:S02]  /*2080*/  FSEL R22, R55, 1, P2 ;  /* 0x3f80000037167808 */ /* 0x000fe40001000000 */
[C---:B-1----:R-:W-:Y:S02]  /*2090*/  FSETP.GT.AND P4, PT, R67.reuse, 8.50705917302346158658e+37, PT ;  /* 0x7e8000004300780b */ /* 0x042fe40003f84000 */
[----:B------:R-:W-:Y:S01]  /*20a0*/  @P2 FMUL R66, R66, 0.25 ;  /* 0x3e80000042422820 */ /* 0x000fe20000400000 */
[----:B------:R-:W-:-:S03]  /*20b0*/  FSETP.GEU.AND P2, PT, R67, 1.175494350822287508e-38, PT ;  /* 0x008000004300780b */ /* 0x000fc60003f4e000 */
[----:B------:R-:W-:Y:S01]  /*20c0*/  @!P6 FMUL R66, R66, 16777216 ;  /* 0x4b8000004242e820 */ /* 0x000fe20000400000 */
[----:B0-----:R-:W-:-:S03]  /*20d0*/  FMUL R68, R68, R21 ;  /* 0x0000001544447220 */ /* 0x001fc60000400000 */
[----:B------:R-:W0:Y:S03]  /*20e0*/  MUFU.RCP R21, R66 ;  /* 0x0000004200157308 */ /* 0x000e260000001000 */
[----:B------:R-:W-:Y:S01]  /*20f0*/  @P4 FMUL R67, R67, 0.25 ;  /* 0x3e80000043434820 */ /* 0x000fe20000400000 */
[----:B------:R-:W-:Y:S01]  /*2100*/  @!P6 FMUL R22, R22, 16777216 ;  /* 0x4b8000001616e820 */ /* 0x000fe20000400000 */
[----:B------:R-:W-:Y:S02]  /*2110*/  ISETP.NE.AND P0, PT, R62, RZ, PT ;  /* 0x000000ff3e00720c */ /* 0x000fe40003f05270 */
[----:B------:R-:W-:Y:S01]  /*2120*/  @!P2 FMUL R67, R67, 16777216 ;  /* 0x4b8000004343a820 */ /* 0x000fe20000400000 */
[----:B------:R-:W1:Y:S01]  /*2130*/  LDC.64 R62, c[0x0][0x2a0] ;  /* 0x0000a800ff3e7b82 */ /* 0x000e620000000a00 */
[----:B------:R-:W-:Y:S01]  /*2140*/  FSEL R55, R55, 1, P4 ;  /* 0x3f80000037377808 */ /* 0x000fe20002000000 */
[----:B0-----:R-:W-:-:S02]  /*2150*/  FMUL R21, R21, R22 ;  /* 0x0000001615157220 */ /* 0x001fc40000400000 */
[----:B------:R-:W0:Y:S02]  /*2160*/  MUFU.RCP R22, R67 ;  /* 0x0000004300167308 */ /* 0x000e240000001000 */
[----:B------:R-:W-:Y:S01]  /*2170*/  @!P2 FMUL R55, R55, 16777216 ;  /* 0x4b8000003737a820 */ /* 0x000fe20000400000 */
[----:B------:R-:W-:Y:S01]  /*2180*/  @!P1 FMUL R51, R51, 16777216 ;  /* 0x4b80000033339820 */ /* 0x000fe20000400000 */
[----:B------:R-:W-:Y:S01]  /*2190*/  @!P1 FMUL R39, R39, 16777216 ;  /* 0x4b80000027279820 */ /* 0x000fe20000400000 */
[----:B------:R-:W-:Y:S02]  /*21a0*/  ISETP.NE.AND P4, PT, R53, RZ, PT ;  /* 0x000000ff3500720c */ /* 0x000fe40003f85270 */
[----:B------:R-:W-:Y:S01]  /*21b0*/  ISETP.NE.AND P1, PT, R49, RZ, PT ;  /* 0x000000ff3100720c */ /* 0x000fe20003f25270 */
[----:B------:R-:W-:Y:S01]  /*21c0*/  FMUL R49, R21, R26 ;  /* 0x0000001a15317220 */ /* 0x000fe20000400000 */
[----:B------:R-:W-:Y:S02]  /*21d0*/  ISETP.NE.AND P6, PT, R54, RZ, PT ;  /* 0x000000ff3600720c */ /* 0x000fe40003fc5270 */
[----:B------:R-:W-:Y:S01]  /*21e0*/  CS2R R20, SRZ ;  /* 0x0000000000147805 */ /* 0x000fe2000001ff00 */
[----:B0-----:R-:W-:Y:S01]  /*21f0*/  FMUL R22, R22, R55 ;  /* 0x0000003716167220 */ /* 0x001fe20000400000 */
[----:B-1----:R-:W-:-:S04]  /*2200*/  IMAD.WIDE R54, R4, 0x4, R62 ;  /* 0x0000000404367825 */ /* 0x002fc800078e023e */
[----:B------:R-:W-:Y:S01]  /*2210*/  FMUL R53, R22, R27 ;  /* 0x0000001b16357220 */ /* 0x000fe20000400000 */
[----:B------:R-:W-:-:S06]  /*2220*/  CS2R R22, SRZ ;  /* 0x0000000000167805 */ /* 0x000fcc000001ff00 */
[----:B------:R0:W2:Y:S02]  /*2230*/  @P5 LDG.E.EL.128 R20, desc[UR4][R54.64+-0xa00] ;  /* 0xfff6000436145981 */ /* 0x0000a4000c2e1d00 */
[----:B0-----:R-:W0:Y:S01]  /*2240*/  LDC.64 R54, c[0x0][0x2a8] ;  /* 0x0000aa00ff367b82 */ /* 0x001e220000000a00 */
[----:B------:R-:W-:Y:S01]  /*2250*/  FMUL R68, R68, R25 ;  /* 0x0000001944447220 */ /* 0x000fe20000400000 */
[----:B------:R-:W-:Y:S01]  /*2260*/  FMUL R69, R69, R24 ;  /* 0x0000001845457220 */ /* 0x000fe20000400000 */
[----:B------:R-:W-:Y:S02]  /*2270*/  CS2R R24, SRZ ;  /* 0x0000000000187805 */ /* 0x000fe4000001ff00 */
[----:B------:R-:W-:Y:S01]  /*2280*/  CS2R R26, SRZ ;  /* 0x00000000001a7805 */ /* 0x000fe2000001ff00 */
[----:B0-----:R-:W-:-:S05]  /*2290*/  IMAD.WIDE R66, R4, 0x4, R54 ;  /* 0x0000000404427825 */ /* 0x001fca00078e0236 */
[----:B------:R-:W3:Y:S01]  /*22a0*/  @P5 LDG.E.EL.128 R24, desc[UR4][R66.64+-0xa00] ;  /* 0xfff6000442185981 */ /* 0x000ee2000c2e1d00 */
[----:B------:R-:W-:Y:S02]  /*22b0*/  SEL R18, R18, RZ, !P4 ;  /* 0x000000ff12127207 */ /* 0x000fe40006000000 */
[----:B------:R-:W-:Y:S02]  /*22c0*/  SEL R13, R13, RZ, !P4 ;  /* 0x000000ff0d0d7207 */ /* 0x000fe40006000000 */
[----:B------:R-:W-:Y:S02]  /*22d0*/  SEL R17, R17, RZ, !P4 ;  /* 0x000000ff11117207 */ /* 0x000fe40006000000 */
[----:B------:R-:W-:Y:S02]  /*22e0*/  SEL R12, R12, RZ, !P4 ;  /* 0x000000ff0c0c7207 */ /* 0x000fe40006000000 */
[----:B------:R-:W-:Y:S02]  /*22f0*/  SEL R16, R16, RZ, !P4 ;  /* 0x000000ff10107207 */ /* 0x000fe40006000000 */
[----:B--2---:R-:W-:-:S02]  /*2300*/  SEL R20, R20, RZ, P5 ;  /* 0x000000ff14147207 */ /* 0x004fc40002800000 */
[----:B------:R-:W-:Y:S02]  /*2310*/  SEL R23, R23, RZ, P5 ;  /* 0x000000ff17177207 */ /* 0x000fe40002800000 */
[----:B---3--:R-:W-:Y:S02]  /*2320*/  SEL R24, R24, RZ, P5 ;  /* 0x000000ff18187207 */ /* 0x008fe40002800000 */
[----:B------:R-:W-:-:S03]  /*2330*/  SEL R25, R25, RZ, P5 ;  /* 0x000000ff19197207 */ /* 0x000fc60002800000 */
[----:B------:R-:W-:Y:S01]  /*2340*/  FFMA R69, R20, R69, R24 ;  /* 0x0000004514457223 */ /* 0x000fe20000000018 */
[----:B------:R-:W-:Y:S02]  /*2350*/  SEL R20, R21, RZ, P5 ;  /* 0x000000ff15147207 */ /* 0x000fe40002800000 */
[----:B------:R-:W-:Y:S02]  /*2360*/  SEL R21, R22, RZ, P5 ;  /* 0x000000ff16157207 */ /* 0x000fe40002800000 */
[----:B------:R-:W-:Y:S01]  /*2370*/  SEL R26, R26, RZ, P5 ;  /* 0x000000ff1a1a7207 */ /* 0x000fe20002800000 */
[----:B------:R-:W-:Y:S01]  /*2380*/  FFMA R68, R20, R68, R25 ;  /* 0x0000004414447223 */ /* 0x000fe20000000019 */
[----:B------:R-:W-:Y:S02]  /*2390*/  FSETP.GEU.AND P2, PT, R69, RZ, PT ;  /* 0x000000ff4500720b */ /* 0x000fe40003f4e000 */
[----:B------:R-:W-:Y:S01]  /*23a0*/  SEL R20, R27, RZ, P5 ;  /* 0x000000ff1b147207 */ /* 0x000fe20002800000 */
[----:B------:R-:W-:Y:S01]  /*23b0*/  FFMA R26, R21, R49, R26 ;  /* 0x00000031151a7223 */ /* 0x000fe2000000001a */
[----:B------:R-:W-:-:S02]  /*23c0*/  FSEL R27, R69, RZ, P2 ;  /* 0x000000ff451b7208 */ /* 0x000fc40001000000 */
[----:B------:R-:W-:Y:S01]  /*23d0*/  FSETP.GEU.AND P2, PT, R68, RZ, PT ;  /* 0x000000ff4400720b */ /* 0x000fe20003f4e000 */
[----:B------:R-:W-:-:S03]  /*23e0*/  FFMA R20, R23, R53, R20 ;  /* 0x0000003517147223 */ /* 0x000fc60000000014 */
[----:B------:R-:W-:Y:S02]  /*23f0*/  FSEL R24, R68, RZ, P2 ;  /* 0x000000ff44187208 */ /* 0x000fe40001000000 */
[----:B------:R-:W-:-:S04]  /*2400*/  FSETP.GEU.AND P2, PT, R26, RZ, PT ;  /* 0x000000ff1a00720b */ /* 0x000fc80003f4e000 */
        /* <DEDUP_REMOVED lines=11> */
[----:B------:R-:W-:Y:S01]  /*24c0*/  ISETP.NE.AND P2, PT, R0, RZ, PT ;  /* 0x000000ff0000720c */ /* 0x000fe20003f45270 */
[----:B------:R-:W-:Y:S01]  /*24d0*/  FMUL R0, R42, R19 ;  /* 0x000000132a007220 */ /* 0x000fe20000400000 */
[----:B------:R-:W-:-:S05]  /*24e0*/  SEL R19, R30, RZ, !P4 ;  /* 0x000000ff1e137207 */ /* 0x000fca0006000000 */
[----:B------:R-:W-:Y:S01]  /*24f0*/  FFMA R0, R19, R0, R18 ;  /* 0x0000000013007223 */ /* 0x000fe20000000012 */
[----:B------:R-:W-:-:S05]  /*2500*/  SEL R18, R33, RZ, !P4 ;  /* 0x000000ff21127207 */ /* 0x000fca0006000000 */
[----:B------:R-:W-:-:S04]  /*2510*/  FADD R18, R13, -R18 ;  /* 0x800000120d127221 */ /* 0x000fc80000000000 */
[----:B------:R-:W-:Y:S01]  /*2520*/  FMUL R13, R41, R18 ;  /* 0x00000012290d7220 */ /* 0x000fe20000400000 */
[----:B------:R-:W-:-:S05]  /*2530*/  SEL R18, R29, RZ, !P4 ;  /* 0x000000ff1d127207 */ /* 0x000fca0006000000 */
[----:B------:R-:W-:Y:S01]  /*2540*/  FFMA R13, R18, R13, R17 ;  /* 0x0000000d120d7223 */ /* 0x000fe20000000011 */
[----:B------:R-:W-:-:S05]  /*2550*/  SEL R17, R32, RZ, !P4 ;  /* 0x000000ff20117207 */ /* 0x000fca0006000000 */
[----:B------:R-:W-:-:S04]  /*2560*/  FADD R17, R12, -R17 ;  /* 0x800000110c117221 */ /* 0x000fc80000000000 */
[----:B------:R-:W-:Y:S01]  /*2570*/  FMUL R12, R40, R17 ;  /* 0x00000011280c7220 */ /* 0x000fe20000400000 */
[----:B------:R-:W-:Y:S02]  /*2580*/  SEL R17, R28, RZ, !P4 ;  /* 0x000000ff1c117207 */ /* 0x000fe40006000000 */
[----:B------:R-:W0:Y:S01]  /*2590*/  LDC.64 R28, c[0x0][0x218] ;  /* 0x00008600ff1c7b82 */ /* 0x000e220000000a00 */
[----:B------:R-:W-:Y:S02]  /*25a0*/  CS2R R18, SRZ ;  /* 0x0000000000127805 */ /* 0x000fe4000001ff00 */
[----:B------:R-:W-:Y:S01]  /*25b0*/  CS2R R20, SRZ ;  /* 0x0000000000147805 */ /* 0x000fe2000001ff00 */
[----:B------:R-:W-:Y:S01]  /*25c0*/  FFMA R12, R17, R12, R16 ;  /* 0x0000000c110c7223 */ /* 0x000fe20000000010 */
[----:B------:R-:W-:Y:S02]  /*25d0*/  CS2R R16, SRZ ;  /* 0x0000000000107805 */ /* 0x000fe4000001ff00 */
[----:B------:R-:W-:-:S04]  /*25e0*/  CS2R R22, SRZ ;  /* 0x0000000000167805 */ /* 0x000fc8000001ff00 */
[----:B------:R-:W2:Y:S01]  /*25f0*/  @!P1 LDG.E.EL.128 R16, desc[UR4][R64.64] ;  /* 0x0000000440109981 */ /* 0x000ea2000c2e1d00 */
[----:B0-----:R-:W-:-:S05]  /*2600*/  IMAD.WIDE R66, R4, 0x4, R28 ;  /* 0x0000000404427825 */ /* 0x001fca00078e021c */
[----:B------:R-:W3:Y:S01]  /*2610*/  @!P1 LDG.E.EL.128 R20, desc[UR4][R66.64] ;  /* 0x0000000442149981 */ /* 0x000ee2000c2e1d00 */
[----:B------:R-:W-:Y:S01]  /*2620*/  IMAD.WIDE R28, R3, 0x4, R28 ;  /* 0x00000004031c7825 */ /* 0x000fe200078e021c */
[----:B--2---:R-:W-:Y:S02]  /*2630*/  SEL R19, R19, RZ, !P1 ;  /* 0x000000ff13137207 */ /* 0x004fe40004800000 */
[----:B------:R-:W-:Y:S02]  /*2640*/  SEL R18, R18, RZ, !P1 ;  /* 0x000000ff12127207 */ /* 0x000fe40004800000 */
[----:B------:R-:W-:Y:S02]  /*2650*/  SEL R17, R17, RZ, !P1 ;  /* 0x000000ff11117207 */ /* 0x000fe40004800000 */
[----:B---3--:R-:W-:-:S05]  /*2660*/  SEL R30, R23, RZ, !P1 ;  /* 0x000000ff171e7207 */ /* 0x008fca0004800000 */
[----:B------:R-:W-:Y:S01]  /*2670*/  FADD R33, R19, -R30 ;  /* 0x8000001e13217221 */ /* 0x000fe20000000000 */
[----:B------:R-:W-:-:S05]  /*2680*/  SEL R19, R22, RZ, !P1 ;  /* 0x000000ff16137207 */ /* 0x000fca0004800000 */
[----:B------:R-:W-:Y:S01]  /*2690*/  FADD R40, R18, -R19 ;  /* 0x8000001312287221 */ /* 0x000fe20000000000 */
[----:B------:R-:W-:Y:S02]  /*26a0*/  SEL R18, R21, RZ, !P1 ;  /* 0x000000ff15127207 */ /* 0x000fe40004800000 */
[----:B------:R-:W-:-:S03]  /*26b0*/  SEL R16, R16, RZ, !P1 ;  /* 0x000000ff10107207 */ /* 0x000fc60004800000 */
[----:B------:R-:W-:Y:S01]  /*26c0*/  FADD R41, R17, -R18 ;  /* 0x8000001211297221 */ /* 0x000fe20000000000 */
[----:B------:R-:W-:Y:S02]  /*26d0*/  SEL R17, R20, RZ, !P1 ;  /* 0x000000ff14117207 */ /* 0x000fe40004800000 */
[----:B------:R-:W-:Y:S02]  /*26e0*/  CS2R R18, SRZ ;  /* 0x0000000000127805 */ /* 0x000fe4000001ff00 */
[----:B------:R-:W-:Y:S02]  /*26f0*/  CS2R R20, SRZ ;  /* 0x0000000000147805 */ /* 0x000fe4000001ff00 */
[----:B------:R-:W-:Y:S01]  /*2700*/  CS2R R22, SRZ ;  /* 0x0000000000167805 */ /* 0x000fe2000001ff00 */
[----:B------:R-:W-:Y:S01]  /*2710*/  FADD R32, R16, -R17 ;  /* 0x8000001110207221 */ /* 0x000fe20000000000 */
[----:B------:R-:W-:-:S04]  /*2720*/  CS2R R16, SRZ ;  /* 0x0000000000107805 */ /* 0x000fc8000001ff00 */
[----:B------:R-:W2:Y:S04]  /*2730*/  @!P2 LDG.E.EL.128 R20, desc[UR4][R28.64] ;  /* 0x000000041c14a981 */ /* 0x000ea8000c2e1d00 */
[----:B------:R-:W3:Y:S01]  /*2740*/  @!P2 LDG.E.EL.128 R16, desc[UR4][R60.64] ;  /* 0x000000043c10a981 */ /* 0x000ee2000c2e1d00 */
[----:B------:R-:W-:Y:S01]  /*2750*/  IMAD.WIDE R56, R3, 0x4, R56 ;  /* 0x0000000403387825 */ /* 0x000fe200078e0238 */
[----:B--2---:R-:W-:Y:S02]  /*2760*/  SEL R30, R23, RZ, !P2 ;  /* 0x000000ff171e7207 */ /* 0x004fe40005000000 */
[----:B---3--:R-:W-:Y:S02]  /*2770*/  SEL R19, R19, RZ, !P2 ;  /* 0x000000ff13137207 */ /* 0x008fe40005000000 */
[----:B------:R-:W-:-:S03]  /*2780*/  SEL R18, R18, RZ, !P2 ;  /* 0x000000ff12127207 */ /* 0x000fc60005000000 */
[----:B------:R-:W-:Y:S01]  /*2790*/  FADD R49, R19, -R30 ;  /* 0x8000001e13317221 */ /* 0x000fe20000000000 */
[----:B------:R-:W-:Y:S02]  /*27a0*/  SEL R19, R22, RZ, !P2 ;  /* 0x000000ff16137207 */ /* 0x000fe40005000000 */
[----:B------:R-:W-:-:S03]  /*27b0*/  SEL R17, R17, RZ, !P2 ;  /* 0x000000ff11117207 */ /* 0x000fc60005000000 */
        /* <DEDUP_REMOVED lines=9> */
[----:B------:R-:W-:Y:S02]  /*2850*/  CS2R R16, SRZ ;  /* 0x0000000000107805 */ /* 0x000fe4000001ff00 */
[----:B------:R-:W2:Y:S04]  /*2860*/  @P3 LDG.E.EL.128 R20, desc[UR4][R56.64+-0xa00] ;  /* 0xfff6000438143981 */ /* 0x000ea8000c2e1d00 */
[----:B------:R-:W3:Y:S01]  /*2870*/  @P3 LDG.E.EL.128 R16, desc[UR4][R58.64+-0xa00] ;  /* 0xfff600043a103981 */ /* 0x000ee2000c2e1d00 */
[----:B------:R-:W-:Y:S01]  /*2880*/  FMUL R28, R5, R28 ;  /* 0x0000001c051c7220 */ /* 0x000fe20000400000 */
[----:B------:R-:W-:Y:S01]  /*2890*/  FMUL R29, R6, R53 ;  /* 0x00000035061d7220 */ /* 0x000fe20000400000 */
[----:B------:R-:W-:Y:S01]  /*28a0*/  FMUL R30, R7, R30 ;  /* 0x0000001e071e7220 */ /* 0x000fe20000400000 */
[----:B------:R-:W-:Y:S01]  /*28b0*/  FMUL R42, R10, R41 ;  /* 0x000000290a2a7220 */ /* 0x000fe20000400000 */
[----:B------:R-:W-:Y:S01]  /*28c0*/  FMUL R53, R11, R40 ;  /* 0x000000280b357220 */ /* 0x000fe20000400000 */
[----:B------:R-:W-:Y:S01]  /*28d0*/  MUFU.RCP R10, R36 ;  /* 0x00000024000a7308 */ /* 0x000fe20000001000 */
[----:B------:R-:W0:Y:S01]  /*28e0*/  LDC.64 R6, c[0x0][0x228] ;  /* 0x00008a00ff067b82 */ /* 0x000e220000000a00 */
[----:B------:R-:W-:Y:S01]  /*28f0*/  FMUL R32, R9, R32 ;  /* 0x0000002009207220 */ /* 0x000fe20000400000 */
[----:B------:R-:W-:-:S05]  /*2900*/  FMUL R48, R48, R33 ;  /* 0x0000002130307220 */ /* 0x000fca0000400000 */
[----:B------:R-:W1:Y:S01]  /*2910*/  MUFU.RCP R41, R34 ;  /* 0x0000002200297308 */ /* 0x000e620000001000 */
[----:B------:R-:W-:Y:S01]  /*2920*/  FMUL R33, R8, R49 ;  /* 0x0000003108217220 */ /* 0x000fe20000400000 */
[----:B-1----:R-:W-:Y:S01]  /*2930*/  FMUL R41, R41, R14 ;  /* 0x0000000e29297220 */ /* 0x002fe20000400000 */
[----:B--2---:R-:W-:Y:S02]  /*2940*/  SEL R5, R20, RZ, P3 ;  /* 0x000000ff14057207 */ /* 0x004fe40001800000 */
[----:B------:R-:W-:Y:S02]  /*2950*/  SEL R20, R21, RZ, P3 ;  /* 0x000000ff15147207 */ /* 0x000fe40001800000 */
[----:B---3--:R-:W-:Y:S02]  /*2960*/  SEL R17, R17, RZ, P3 ;  /* 0x000000ff11117207 */ /* 0x008fe40001800000 */
[----:B------:R-:W-:-:S03]  /*2970*/  SEL R40, R16, RZ, P3 ;  /* 0x000000ff10287207 */ /* 0x000fc60001800000 */
[----:B------:R-:W-:Y:S01]  /*2980*/  FADD R36, R17, -R20 ;  /* 0x8000001411247221 */ /* 0x000fe20000000000 */
[----:B------:R-:W1:Y:S01]  /*2990*/  MUFU.RCP R16, R51 ;  /* 0x0000003300107308 */ /* 0x000e620000001000 */
[----:B------:R-:W2:Y:S01]  /*29a0*/  LDC.64 R20, c[0x0][0x230] ;  /* 0x00008c00ff147b82 */ /* 0x000ea20000000a00 */
[----:B------:R-:W-:-:S06]  /*29b0*/  FADD R40, R40, -R5 ;  /* 0x8000000528287221 */ /* 0x000fcc0000000000 */
[----:B------:R-:W3:Y:S01]  /*29c0*/  MUFU.RCP R5, R38 ;  /* 0x0000002600057308 */ /* 0x000ee20000001000 */
[----:B------:R-:W-:Y:S02]  /*29d0*/  SEL R9, R22, RZ, P3 ;  /* 0x000000ff16097207 */ /* 0x000fe40001800000 */
[----:B------:R-:W-:Y:S02]  /*29e0*/  SEL R18, R18, RZ, P3 ;  /* 0x000000ff12127207 */ /* 0x000fe40001800000 */
[----:B------:R-:W-:Y:S02]  /*29f0*/  SEL R8, R19, RZ, P3 ;  /* 0x000000ff13087207 */ /* 0x000fe40001800000 */
[----:B------:R-:W-:Y:S01]  /*2a00*/  SEL R23, R23, RZ, P3 ;  /* 0x000000ff17177207 */ /* 0x000fe20001800000 */
[----:B------:R-:W-:Y:S01]  /*2a10*/  FADD R34, R18, -R9 ;  /* 0x8000000912227221 */ /* 0x000fe20000000000 */
[----:B-1----:R-:W-:-:S03]  /*2a20*/  FMUL R9, R16, R39 ;  /* 0x0000002710097220 */ /* 0x002fc60000400000 */
[----:B------:R-:W-:Y:S01]  /*2a30*/  FADD R8, R8, -R23 ;  /* 0x8000001708087221 */ /* 0x000fe20000000000 */
[----:B------:R-:W-:Y:S01]  /*2a40*/  FMUL R39, R10, R37 ;  /* 0x000000250a277220 */ /* 0x000fe20000400000 */
[----:B---3--:R-:W-:Y:S02]  /*2a50*/  FMUL R5, R5, R50 ;  /* 0x0000003205057220 */ /* 0x008fe40000400000 */
[----:B------:R-:W-:Y:S01]  /*2a60*/  FMUL R14, R9, R8 ;  /* 0x00000008090e7220 */ /* 0x000fe20000400000 */
[----:B------:R-:W-:Y:S02]  /*2a70*/  CS2R R8, SRZ ;  /* 0x0000000000087805 */ /* 0x000fe4000001ff00 */
[----:B------:R-:W-:Y:S01]  /*2a80*/  CS2R R10, SRZ ;  /* 0x00000000000a7805 */ /* 0x000fe2000001ff00 */
[----:B0-----:R-:W-:-:S04]  /*2a90*/  IMAD.WIDE R22, R4, 0x4, R6 ;  /* 0x0000000404167825 */ /* 0x001fc800078e0206 */
[----:B------:R-:W-:Y:S01]  /*2aa0*/  FMUL R34, R5, R34 ;  /* 0x0000002205227220 */ /* 0x000fe20000400000 */
[----:B------:R-:W-:Y:S02]  /*2ab0*/  CS2R R16, SRZ ;  /* 0x0000000000107805 */ /* 0x000fe4000001ff00 */
[----:B------:R-:W-:Y:S01]  /*2ac0*/  CS2R R18, SRZ ;  /* 0x0000000000127805 */ /* 0x000fe2000001ff00 */
[----:B--2---:R-:W-:Y:S01]  /*2ad0*/  IMAD.WIDE R4, R4, 0x4, R20 ;  /* 0x0000000404047825 */ /* 0x004fe200078e0214 */
[----:B------:R0:W2:Y:S04]  /*2ae0*/  @!P1 LDG.E.EL.128 R8, desc[UR4][R22.64] ;  /* 0x0000000416089981 */ /* 0x0000a8000c2e1d00 */
[----:B------:R1:W3:Y:S01]  /*2af0*/  @!P1 LDG.E.EL.128 R16, desc[UR4][R4.64] ;  /* 0x0000000404109981 */ /* 0x0002e2000c2e1d00 */
[----:B------:R-:W-:Y:S01]  /*2b00*/  CS2R R50, SRZ ;  /* 0x0000000000327805 */ /* 0x000fe2000001ff00 */
[----:B------:R-:W-:Y:S01]  /*2b10*/  IMAD.WIDE R62, R3, 0x4, R62 ;  /* 0x00000004033e7825 */ /* 0x000fe200078e023e */
[----:B0-----:R-:W-:-:S03]  /*2b20*/  CS2R R22, SRZ ;  /* 0x0000000000167805 */ /* 0x001fc6000001ff00 */
[----:B------:R-:W-:Y:S01]  /*2b30*/  IMAD.WIDE R54, R3, 0x4, R54 ;  /* 0x0000000403367825 */ /* 0x000fe200078e0236 */
[----:B-1----:R-:W-:Y:S02]  /*2b40*/  CS2R R4, SRZ ;  /* 0x0000000000047805 */ /* 0x002fe4000001ff00 */
[----:B--2---:R-:W-:Y:S02]  /*2b50*/  SEL R37, R9, RZ, !P1 ;  /* 0x000000ff09257207 */ /* 0x004fe40004800000 */
[----:B------:R-:W-:Y:S02]  /*2b60*/  SEL R9, R11, RZ, !P1 ;  /* 0x000000ff0b097207 */ /* 0x000fe40004800000 */
[----:B------:R-:W-:Y:S02]  /*2b70*/  SEL R10, R10, RZ, !P1 ;  /* 0x000000ff0a0a7207 */ /* 0x000fe40004800000 */
[----:B---3--:R-:W-:Y:S02]  /*2b80*/  SEL R11, R18, RZ, !P1 ;  /* 0x000000ff120b7207 */ /* 0x008fe40004800000 */
[----:B------:R-:W-:-:S02]  /*2b90*/  SEL R18, R17, RZ, !P1 ;  /* 0x000000ff11127207 */ /* 0x000fc40004800000 */
[----:B------:R-:W-:Y:S01]  /*2ba0*/  SEL R38, R19, RZ, !P1 ;  /* 0x000000ff13267207 */ /* 0x000fe20004800000 */
[----:B------:R-:W-:Y:S01]  /*2bb0*/  FFMA R53, R10, R53, R11 ;  /* 0x000000350a357223 */ /* 0x000fe2000000000b */
[----:B------:R-:W-:-:S04]  /*2bc0*/  IMAD.WIDE R10, R3, 0x4, R6 ;  /* 0x00000004030a7825 */ /* 0x000fc800078e0206 */
[----:B------:R-:W-:Y:S01]  /*2bd0*/  FFMA R42, R37, R42, R18 ;  /* 0x0000002a252a7223 */ /* 0x000fe20000000012 */
[----:B------:R-:W-:Y:S01]  /*2be0*/  CS2R R6, SRZ ;  /* 0x0000000000067805 */ /* 0x000fe2000001ff00 */
[----:B------:R-:W-:Y:S01]  /*2bf0*/  FMUL R17, R39, R36 ;  /* 0x0000002427117220 */ /* 0x000fe20000400000 */
[----:B------:R-:W-:-:S04]  /*2c00*/  IMAD.WIDE R18, R3, 0x4, R20 ;  /* 0x0000000403127825 */ /* 0x000fc800078e0214 */
[----:B------:R-:W-:Y:S01]  /*2c10*/  FFMA R9, R9, R48, R38 ;  /* 0x0000003009097223 */ /* 0x000fe20000000026 */
[----:B------:R-:W-:Y:S02]  /*2c20*/  CS2R R20, SRZ ;  /* 0x0000000000147805 */ /* 0x000fe4000001ff00 */
[----:B------:R-:W-:Y:S02]  /*2c30*/  CS2R R36, SRZ ;  /* 0x0000000000247805 */ /* 0x000fe4000001ff00 */
[----:B------:R-:W-:Y:S02]  /*2c40*/  CS2R R38, SRZ ;  /* 0x0000000000267805 */ /* 0x000fe4000001ff00 */
[----:B------:R-:W-:Y:S01]  /*2c50*/  CS2R R48, SRZ ;  /* 0x0000000000307805 */ /* 0x000fe2000001ff00 */
[----:B------:R-:W2:Y:S04]  /*2c60*/  @!P2 LDG.E.EL.128 R4, desc[UR4][R10.64] ;  /* 0x000000040a04a981 */ /* 0x000ea8000c2e1d00 */
[----:B------:R-:W3:Y:S04]  /*2c70*/  @!P2 LDG.E.EL.128 R20, desc[UR4][R18.64] ;  /* 0x000000041214a981 */ /* 0x000ee8000c2e1d00 */
[----:B------:R-:W4:Y:S04]  /*2c80*/  @P3 LDG.E.EL.128 R36, desc[UR4][R62.64+-0xa00] ;  /* 0xfff600043e243981 */ /* 0x000f28000c2e1d00 */
[----:B------:R-:W5:Y:S01]  /*2c90*/  @P3 LDG.E.EL.128 R48, desc[UR4][R54.64+-0xa00] ;  /* 0xfff6000436303981 */ /* 0x000f62000c2e1d00 */
[----:B------:R-:W-:-:S02]  /*2ca0*/  SEL R3, R8, RZ, !P1 ;  /* 0x000000ff08037207 */ /* 0x000fc40004800000 */
[----:B------:R-:W-:Y:S01]  /*2cb0*/  SEL R16, R16, RZ, !P1 ;  /* 0x000000ff10107207 */ /* 0x000fe20004800000 */
[----:B------:R-:W-:-:S04]  /*2cc0*/  FMUL R40, R41, R40 ;  /* 0x0000002829287220 */ /* 0x000fc80000400000 */
[----:B------:R-:W-:Y:S01]  /*2cd0*/  FFMA R32, R3, R32, R16 ;  /* 0x0000002003207223 */ /* 0x000fe20000000010 */
[----:B------:R-:W-:Y:S02]  /*2ce0*/  @P6 FSEL R45, R27, RZ, P5 ;  /* 0x000000ff1b2d6208 */ /* 0x000fe40002800000 */
[----:B------:R-:W-:Y:S02]  /*2cf0*/  @P6 FSEL R46, R24, RZ, P5 ;  /* 0x000000ff182e6208 */ /* 0x000fe40002800000 */
[----:B------:R-:W-:Y:S02]  /*2d00*/  @P6 FSEL R47, R26, RZ, P5 ;  /* 0x000000ff1a2f6208 */ /* 0x000fe40002800000 */
[----:B------:R-:W-:Y:S02]  /*2d10*/  @P6 FSEL R52, R25, RZ, P5 ;  /* 0x000000ff19346208 */ /* 0x000fe40002800000 */
[----:B------:R-:W-:Y:S02]  /*2d20*/  FSETP.GEU.AND P5, PT, R12, RZ, PT ;  /* 0x000000ff0c00720b */ /* 0x000fe40003fae000 */
[----:B--2---:R-:W-:-:S02]  /*2d30*/  SEL R3, R4, RZ, !P2 ;  /* 0x000000ff04037207 */ /* 0x004fc40005000000 */
[----:B------:R-:W-:Y:S02]  /*2d40*/  SEL R11, R6, RZ, !P2 ;  /* 0x000000ff060b7207 */ /* 0x000fe40005000000 */
[----:B------:R-:W-:Y:S02]  /*2d50*/  SEL R4, R7, RZ, !P2 ;  /* 0x000000ff07047207 */ /* 0x000fe40005000000 */
[----:B---3--:R-:W-:Y:S02]  /*2d60*/  SEL R23, R23, RZ, !P2 ;  /* 0x000000ff17177207 */ /* 0x008fe40005000000 */
[----:B------:R-:W-:Y:S02]  /*2d70*/  SEL R6, R5, RZ, !P2 ;  /* 0x000000ff05067207 */ /* 0x000fe40005000000 */
[----:B----4-:R-:W-:Y:S02]  /*2d80*/  SEL R5, R36, RZ, P3 ;  /* 0x000000ff24057207 */ /* 0x010fe40001800000 */
[----:B-----5:R-:W-:Y:S01]  /*2d90*/  SEL R48, R48, RZ, P3 ;  /* 0x000000ff30307207 */ /* 0x020fe20001800000 */
[----:B------:R-:W-:Y:S01]  /*2da0*/  FFMA R33, R4, R33, R23 ;  /* 0x0000002104217223 */ /* 0x000fe20000000017 */
[----:B------:R-:W-:-:S02]  /*2db0*/  SEL R4, R37, RZ, P3 ;  /* 0x000000ff25047207 */ /* 0x000fc40001800000 */
[----:B------:R-:W-:Y:S01]  /*2dc0*/  SEL R49, R49, RZ, P3 ;  /* 0x000000ff31317207 */ /* 0x000fe20001800000 */
[----:B------:R-:W-:Y:S01]  /*2dd0*/  FFMA R40, R5, R40, R48 ;  /* 0x0000002805287223 */ /* 0x000fe20000000030 */
[----:B------:R-:W-:Y:S02]  /*2de0*/  SEL R7, R38, RZ, P3 ;  /* 0x000000ff26077207 */ /* 0x000fe40001800000 */
[----:B------:R-:W-:Y:S01]  /*2df0*/  SEL R50, R50, RZ, P3 ;  /* 0x000000ff32327207 */ /* 0x000fe20001800000 */
[----:B------:R-:W-:Y:S01]  /*2e00*/  FFMA R17, R4, R17, R49 ;  /* 0x0000001104117223 */ /* 0x000fe20000000031 */
[----:B------:R-:W-:Y:S02]  /*2e10*/  FSETP.GEU.AND P6, PT, R40, RZ, PT ;  /* 0x000000ff2800720b */ /* 0x000fe40003fce000 */
[----:B------:R-:W-:Y:S02]  /*2e20*/  FSEL R4, R12, RZ, P5 ;  /* 0x000000ff0c047208 */ /* 0x000fe40002800000 */
[----:B------:R-:W-:-:S02]  /*2e30*/  SEL R39, R39, RZ, P3 ;  /* 0x000000ff27277207 */ /* 0x000fc40001800000 */
[----:B------:R-:W-:Y:S02]  /*2e40*/  SEL R8, R51, RZ, P3 ;  /* 0x000000ff33087207 */ /* 0x000fe40001800000 */
[----:B------:R-:W-:Y:S01]  /*2e50*/  FSETP.GEU.AND P5, PT, R13, RZ, PT ;  /* 0x000000ff0d00720b */ /* 0x000fe20003fae000 */
[----:B------:R-:W-:Y:S01]  /*2e60*/  FFMA R34, R7, R34, R50 ;  /* 0x0000002207227223 */ /* 0x000fe20000000032 */
[----:B------:R-:W-:Y:S02]  /*2e70*/  FSEL R40, R40, RZ, P6 ;  /* 0x000000ff28287208 */ /* 0x000fe40003000000 */
[----:B------:R-:W-:Y:S02]  /*2e80*/  SEL R21, R21, RZ, !P2 ;  /* 0x000000ff15157207 */ /* 0x000fe40005000000 */
[----:B------:R-:W-:Y:S01]  /*2e90*/  FSETP.GEU.AND P6, PT, R17, RZ, PT ;  /* 0x000000ff1100720b */ /* 0x000fe20003fce000 */
[----:B------:R-:W-:Y:S01]  /*2ea0*/  FFMA R14, R39, R14, R8 ;  /* 0x0000000e270e7223 */ /* 0x000fe20000000008 */
[----:B------:R-:W-:-:S02]  /*2eb0*/  FSEL R5, R13, RZ, P5 ;  /* 0x000000ff0d057208 */ /* 0x000fc40002800000 */
[----:B------:R-:W-:Y:S01]  /*2ec0*/  FSETP.GEU.AND P5, PT, R0, RZ, PT ;  /* 0x000000ff0000720b */ /* 0x000fe20003fae000 */
[----:B------:R-:W-:Y:S01]  /*2ed0*/  FFMA R29, R6, R29, R21 ;  /* 0x0000001d061d7223 */ /* 0x000fe20000000015 */
[----:B------:R-:W-:Y:S02]  /*2ee0*/  SEL R22, R22, RZ, !P2 ;  /* 0x000000ff16167207 */ /* 0x000fe40005000000 */
[----:B------:R-:W-:Y:S02]  /*2ef0*/  FSEL R17, R17, RZ, P6 ;  /* 0x000000ff11117208 */ /* 0x000fe40003000000 */
[----:B------:R-:W-:Y:S02]  /*2f00*/  FSETP.GEU.AND P6, PT, R34, RZ, PT ;  /* 0x000000ff2200720b */ /* 0x000fe40003fce000 */
[----:B------:R-:W-:Y:S02]  /*2f10*/  SEL R20, R20, RZ, !P2 ;  /* 0x000000ff14147207 */ /* 0x000fe40005000000 */
[----:B------:R-:W-:-:S02]  /*2f20*/  FSEL R6, R0, RZ, P5 ;  /* 0x000000ff00067208 */ /* 0x000fc40002800000 */
[----:B------:R-:W-:Y:S01]  /*2f30*/  FSETP.GEU.AND P5, PT, R14, RZ, PT ;  /* 0x000000ff0e00720b */ /* 0x000fe20003fae000 */
[----:B------:R-:W-:Y:S01]  /*2f40*/  FFMA R30, R11, R30, R22 ;  /* 0x0000001e0b1e7223 */ /* 0x000fe20000000016 */
[----:B------:R-:W-:Y:S01]  /*2f50*/  FSEL R34, R34, RZ, P6 ;  /* 0x000000ff22227208 */ /* 0x000fe20003000000 */
[----:B------:R-:W0:Y:S01]  /*2f60*/  LDC.64 R10, c[0x0][0x2b0] ;  /* 0x0000ac00ff0a7b82 */ /* 0x000e220000000a00 */
[----:B------:R-:W-:Y:S01]  /*2f70*/  FSETP.GEU.AND P6, PT, R31, RZ, PT ;  /* 0x000000ff1f00720b */ /* 0x000fe20003fce000 */
[----:B------:R-:W-:Y:S01]  /*2f80*/  FFMA R3, R3, R28, R20 ;  /* 0x0000001c03037223 */ /* 0x000fe20000000014 */
[----:B------:R-:W-:Y:S02]  /*2f90*/  FSEL R14, R14, RZ, P5 ;  /* 0x000000ff0e0e7208 */ /* 0x000fe40002800000 */
[----:B------:R-:W-:Y:S02]  /*2fa0*/  FSEL R7, R31, RZ, P6 ;  /* 0x000000ff1f077208 */ /* 0x000fe40003000000 */
[----:B------:R-:W-:-:S02]  /*2fb0*/  @P4 FSEL R4, R40, RZ, P3 ;  /* 0x000000ff28044208 */ /* 0x000fc40001800000 */
[----:B------:R-:W-:Y:S02]  /*2fc0*/  @P4 FSEL R5, R17, RZ, P3 ;  /* 0x000000ff11054208 */ /* 0x000fe40001800000 */
[----:B------:R-:W-:Y:S02]  /*2fd0*/  @P4 FSEL R6, R34, RZ, P3 ;  /* 0x000000ff22064208 */ /* 0x000fe40001800000 */
[----:B------:R-:W-:Y:S02]  /*2fe0*/  @P4 FSEL R7, R14, RZ, P3 ;  /* 0x000000ff0e074208 */ /* 0x000fe40001800000 */
[----:B------:R-:W-:Y:S02]  /*2ff0*/  FSETP.GEU.AND P3, PT, R3, RZ, PT ;  /* 0x000000ff0300720b */ /* 0x000fe40003f6e000 */
[----:B------:R-:W-:Y:S02]  /*3000*/  FSETP.GEU.AND P4, PT, R29, RZ, PT ;  /* 0x000000ff1d00720b */ /* 0x000fe40003f8e000 */
[----:B------:R-:W-:-:S02]  /*3010*/  FSETP.GEU.AND P5, PT, R30, RZ, PT ;  /* 0x000000ff1e00720b */ /* 0x000fc40003fae000 */
[----:B------:R-:W-:Y:S02]  /*3020*/  FSETP.GEU.AND P6, PT, R33, RZ, PT ;  /* 0x000000ff2100720b */ /* 0x000fe40003fce000 */
[----:B------:R-:W-:Y:S02]  /*3030*/  @!P2 FSEL R4, R3, RZ, P3 ;  /* 0x000000ff0304a208 */ /* 0x000fe40001800000 */
[----:B------:R-:W-:Y:S02]  /*3040*/  @!P2 FSEL R5, R29, RZ, P4 ;  /* 0x000000ff1d05a208 */ /* 0x000fe40002000000 */
[----:B------:R-:W-:Y:S02]  /*3050*/  @!P2 FSEL R6, R30, RZ, P5 ;  /* 0x000000ff1e06a208 */ /* 0x000fe40002800000 */
[----:B------:R-:W-:Y:S02]  /*3060*/  @!P2 FSEL R7, R33, RZ, P6 ;  /* 0x000000ff2107a208 */ /* 0x000fe40003000000 */
[----:B------:R-:W-:-:S02]  /*3070*/  FSETP.GEU.AND P5, PT, R32, RZ, PT ;  /* 0x000000ff2000720b */ /* 0x000fc40003fae000 */
[----:B------:R-:W-:Y:S02]  /*3080*/  FSETP.GEU.AND P6, PT, R42, RZ, PT ;  /* 0x000000ff2a00720b */ /* 0x000fe40003fce000 */
[C---:B------:R-:W-:Y:S02]  /*3090*/  FSETP.GEU.AND P2, PT, R53.reuse, RZ, PT ;  /* 0x000000ff3500720b */ /* 0x040fe40003f4e000 */
[----:B------:R-:W-:Y:S02]  /*30a0*/  FSEL R16, R32, RZ, P5 ;  /* 0x000000ff20107208 */ /* 0x000fe40002800000 */
[----:B------:R-:W-:Y:S02]  /*30b0*/  FSEL R17, R42, RZ, P6 ;  /* 0x000000ff2a117208 */ /* 0x000fe40003000000 */
[----:B------:R-:W-:Y:S02]  /*30c0*/  FSEL R18, R53, RZ, P2 ;  /* 0x000000ff35127208 */ /* 0x000fe40001000000 */
[----:B------:R-:W-:-:S02]  /*30d0*/  FSETP.GEU.AND P4, PT, R15, RZ, PT ;  /* 0x000000ff0f00720b */ /* 0x000fc40003f8e000 */
[----:B------:R-:W-:Y:S02]  /*30e0*/  FSETP.GEU.AND P5, PT, R35, RZ, PT ;  /* 0x000000ff2300720b */ /* 0x000fe40003fae000 */
[----:B------:R-:W-:Y:S02]  /*30f0*/  FSETP.GEU.AND P6, PT, R44, RZ, PT ;  /* 0x000000ff2c00720b */ /* 0x000fe40003fce000 */
[----:B------:R-:W-:Y:S02]  /*3100*/  FSETP.GEU.AND P2, PT, R43, RZ, PT ;  /* 0x000000ff2b00720b */ /* 0x000fe40003f4e000 */
[----:B------:R-:W-:Y:S02]  /*3110*/  FSETP.GEU.AND P3, PT, R9, RZ, PT ;  /* 0x000000ff0900720b */ /* 0x000fe40003f6e000 */
[----:B------:R-:W-:Y:S02]  /*3120*/  FSEL R0, R15, RZ, P4 ;  /* 0x000000ff0f007208 */ /* 0x000fe40002000000 */
[----:B------:R-:W-:-:S02]  /*3130*/  FSEL R35, R35, RZ, P5 ;  /* 0x000000ff23237208 */ /* 0x000fc40002800000 */
[----:B------:R-:W-:Y:S02]  /*3140*/  FSEL R44, R44, RZ, P6 ;  /* 0x000000ff2c2c7208 */ /* 0x000fe40003000000 */
[----:B------:R-:W-:Y:S01]  /*3150*/  FSEL R43, R43, RZ, P2 ;  /* 0x000000ff2b2b7208 */ /* 0x000fe20001000000 */
[----:B0-----:R-:W-:Y:S01]  /*3160*/  IMAD.WIDE R10, R2, 0x4, R10 ;  /* 0x00000004020a7825 */ /* 0x001fe200078e020a */
[----:B------:R-:W-:Y:S02]  /*3170*/  FSEL R19, R9, RZ, P3 ;  /* 0x000000ff09137208 */ /* 0x000fe40001800000 */
[----:B------:R-:W-:Y:S02]  /*3180*/  @P1 FSEL R16, R0, R45, !P0 ;  /* 0x0000002d00101208 */ /* 0x000fe40004000000 */
[----:B------:R-:W-:Y:S02]  /*3190*/  @P1 FSEL R17, R35, R46, !P0 ;  /* 0x0000002e23111208 */ /* 0x000fe40004000000 */
[----:B------:R-:W-:-:S02]  /*31a0*/  @P1 FSEL R18, R44, R47, !P0 ;  /* 0x0000002f2c121208 */ /* 0x000fc40004000000 */
[----:B------:R-:W-:Y:S01]  /*31b0*/  @P1 FSEL R19, R43, R52, !P0 ;  /* 0x000000342b131208 */ /* 0x000fe20004000000 */
[----:B------:R-:W-:Y:S04]  /*31c0*/  STG.E.128 desc[UR4][R10.64], R4 ;  /* 0x000000040a007986 */ /* 0x000fe8000c101d04 */
[----:B------:R-:W-:Y:S01]  /*31d0*/  STG.E.128 desc[UR4][R10.64+0x800], R16 ;  /* 0x000800100a007986 */ /* 0x000fe2000c101d04 */
[----:B------:R-:W-:Y:S05]  /*31e0*/  EXIT ;  /* 0x000000000000794d */ /* 0x000fea0003800000 */
.L_x_0:
[----:B------:R-:W-:-:S00]  /*31f0*/  BRA `(.L_x_0) ;  /* 0xfffffffc00fc7947 */ /* 0x000fc0000383ffff */
[----:B------:R-:W-:-:S00]  /*3200*/  NOP ;  /* 0x0000000000007918 */ /* 0x000fc00000000000 */
[----:B------:R-:W-:-:S00]  /*3210*/  NOP ;  /* 0x0000000000007918 */ /* 0x000fc00000000000 */
[----:B------:R-:W-:-:S00]  /*3220*/  NOP ;  /* 0x0000000000007918 */ /* 0x000fc00000000000 */
[----:B------:R-:W-:-:S00]  /*3230*/  NOP ;  /* 0x0000000000007918 */ /* 0x000fc00000000000 */
[----:B------:R-:W-:-:S00]  /*3240*/  NOP ;  /* 0x0000000000007918 */ /* 0x000fc00000000000 */
[----:B------:R-:W-:-:S00]  /*3250*/  NOP ;  /* 0x0000000000007918 */ /* 0x000fc00000000000 */
[----:B------:R-:W-:-:S00]  /*3260*/  NOP ;  /* 0x0000000000007918 */ /* 0x000fc00000000000 */
[----:B------:R-:W-:-:S00]  /*3270*/  NOP ;  /* 0x0000000000007918 */ /* 0x000fc00000000000 */
.L_x_1:


//--------------------- .nv.global.init           --------------------------
	.section	.nv.global.init,"aw",@progbits
.nv.global.init:
	.type		_$_str,@object
	.size		_$_str,(_$_str_$_2 - _$_str)
_$_str:
        /*0000*/ 	.byte	0x5f, 0x5f, 0x43, 0x55, 0x44, 0x41, 0x5f, 0x46, 0x54, 0x5a, 0x00
	.type		_$_str_$_2,@object
	.size		_$_str_$_2,(.L_1 - _$_str_$_2)
_$_str_$_2:
        /*000b*/ 	.byte	0x5f, 0x5f, 0x43, 0x55, 0x44, 0x41, 0x5f, 0x50, 0x52, 0x45, 0x43, 0x5f, 0x53, 0x51, 0x52, 0x54
        /*001b*/ 	.byte	0x00
.L_1:


//--------------------- .nv.constant0.triton_poi_fused_cat_62 --------------------------
	.section	.nv.constant0.triton_poi_fused_cat_62,"a",@progbits
	.sectionflags	@""
	.align	4
.nv.constant0.triton_poi_fused_cat_62:
	.zero		700
